	.target	sm_90a

	.elftype	@"ET_EXEC"


//--------------------- .note.nv.tkinfo           --------------------------
	.section	.note.nv.tkinfo,"",@"SHT_NOTE"
	.sectionflags	@"SHF_NOTE_NV_TKINFO"
	.tkinfo
        /*0018*/ 	.word	0x00000002
        /*0030*/ 	.string	""
        /*0030*/ 	.string	"ptxas"
        /*0030*/ 	.string	"Cuda compilation tools, release 13.0, V13.0.88"
        /*0030*/ 	.string	"Build cuda_13.0.r13.0/compiler.36424714_0"
        /*0030*/ 	.string	"-arch sm_90a -m 64 "



//--------------------- .note.nv.cuinfo           --------------------------
	.section	.note.nv.cuinfo,"",@"SHT_NOTE"
	.sectionflags	@"SHF_NOTE_NV_CUINFO"
        /*0018*/ 	.short	0x0002
        /*001a*/ 	.short	0x005a
        /*001c*/ 	.short	0x0082
	.zero		2


//--------------------- .nv.info                  --------------------------
	.section	.nv.info,"",@"SHT_CUDA_INFO"
	.align	4


	//----- nvinfo : EIATTR_REGCOUNT
	.align		4
        /*0000*/ 	.byte	0x04, 0x2f
        /*0002*/ 	.short	(.L_15 - .L_14)
	.align		4
.L_14:
        /*0004*/ 	.word	index@(_ZN7cutlass13device_kernelINS_4gemm6kernel13GemmUniversalIN4cute5tupleIJiiiiEEENS1_10collective13CollectiveMmaINS1_34MainloopSm90TmaGmmaWarpSpecializedILi2ENS5_IJNS4_1CILi1EEENSA_ILi4EEESB_EEENS1_35KernelTmaWarpSpecializedCooperativeEEENS5_IJNSA_ILi128EEESG_NSA_ILi64EEEEEENS_6half_tENS5_IJlSB_lEEESJ_SK_NS4_8TiledMMAINS4_8MMA_AtomIJNS4_4SM904GMMA26MMA_64x128x16_F32F16F16_SSILNSO_5MajorE0ELSQ_0ELNSO_7ScaleInE1ELSR_1EEEEEENS4_6LayoutINS5_IJNSA_ILi2EEESB_SB_EEENS5_IJSB_NSA_ILi0EEESX_EEEEENS5_IJNS4_10UnderscoreES10_S10_EEEEENS4_23SM90_TMA_LOAD_MULTICASTENS4_14ComposedLayoutINS4_7SwizzleILi3ELi4ELi3EEENS4_18smem_ptr_flag_bitsILi16EEENSU_INS5_IJNSA_ILi8EEESH_EEENS5_IJSH_SB_EEEEEEEvNS4_8identityENS4_13SM90_TMA_LOADES1D_vS1E_EENS_8epilogue10collective6detail29Sm90TmaWarpSpecializedAdapterINS1I_15DefaultEpilogueISJ_SK_SK_NS1H_6thread17LinearCombinationISJ_Li1EffLNS1M_9ScaleType4KindE0ELNS_15FloatRoundStyleE2ESJ_EENS1_15EpilogueDefaultEEEEEvvEEEEvNT_6ParamsE)
        /*0008*/ 	.word	0x000000a8


	//----- nvinfo : EIATTR_FRAME_SIZE
	.align		4
.L_15:
        /*000c*/ 	.byte	0x04, 0x11
        /*000e*/ 	.short	(.L_17 - .L_16)
	.align		4
.L_16:
        /*0010*/ 	.word	index@(_ZN7cutlass13device_kernelINS_4gemm6kernel13GemmUniversalIN4cute5tupleIJiiiiEEENS1_10collective13CollectiveMmaINS1_34MainloopSm90TmaGmmaWarpSpecializedILi2ENS5_IJNS4_1CILi1EEENSA_ILi4EEESB_EEENS1_35KernelTmaWarpSpecializedCooperativeEEENS5_IJNSA_ILi128EEESG_NSA_ILi64EEEEEENS_6half_tENS5_IJlSB_lEEESJ_SK_NS4_8TiledMMAINS4_8MMA_AtomIJNS4_4SM904GMMA26MMA_64x128x16_F32F16F16_SSILNSO_5MajorE0ELSQ_0ELNSO_7ScaleInE1ELSR_1EEEEEENS4_6LayoutINS5_IJNSA_ILi2EEESB_SB_EEENS5_IJSB_NSA_ILi0EEESX_EEEEENS5_IJNS4_10UnderscoreES10_S10_EEEEENS4_23SM90_TMA_LOAD_MULTICASTENS4_14ComposedLayoutINS4_7SwizzleILi3ELi4ELi3EEENS4_18smem_ptr_flag_bitsILi16EEENSU_INS5_IJNSA_ILi8EEESH_EEENS5_IJSH_SB_EEEEEEEvNS4_8identityENS4_13SM90_TMA_LOADES1D_vS1E_EENS_8epilogue10collective6detail29Sm90TmaWarpSpecializedAdapterINS1I_15DefaultEpilogueISJ_SK_SK_NS1H_6thread17LinearCombinationISJ_Li1EffLNS1M_9ScaleType4KindE0ELNS_15FloatRoundStyleE2ESJ_EENS1_15EpilogueDefaultEEEEEvvEEEEvNT_6ParamsE)
        /*0014*/ 	.word	0x00000000


	//----- nvinfo : EIATTR_MIN_STACK_SIZE
	.align		4
.L_17:
        /*0018*/ 	.byte	0x04, 0x12
        /*001a*/ 	.short	(.L_19 - .L_18)
	.align		4
.L_18:
        /*001c*/ 	.word	index@(_ZN7cutlass13device_kernelINS_4gemm6kernel13GemmUniversalIN4cute5tupleIJiiiiEEENS1_10collective13CollectiveMmaINS1_34MainloopSm90TmaGmmaWarpSpecializedILi2ENS5_IJNS4_1CILi1EEENSA_ILi4EEESB_EEENS1_35KernelTmaWarpSpecializedCooperativeEEENS5_IJNSA_ILi128EEESG_NSA_ILi64EEEEEENS_6half_tENS5_IJlSB_lEEESJ_SK_NS4_8TiledMMAINS4_8MMA_AtomIJNS4_4SM904GMMA26MMA_64x128x16_F32F16F16_SSILNSO_5MajorE0ELSQ_0ELNSO_7ScaleInE1ELSR_1EEEEEENS4_6LayoutINS5_IJNSA_ILi2EEESB_SB_EEENS5_IJSB_NSA_ILi0EEESX_EEEEENS5_IJNS4_10UnderscoreES10_S10_EEEEENS4_23SM90_TMA_LOAD_MULTICASTENS4_14ComposedLayoutINS4_7SwizzleILi3ELi4ELi3EEENS4_18smem_ptr_flag_bitsILi16EEENSU_INS5_IJNSA_ILi8EEESH_EEENS5_IJSH_SB_EEEEEEEvNS4_8identityENS4_13SM90_TMA_LOADES1D_vS1E_EENS_8epilogue10collective6detail29Sm90TmaWarpSpecializedAdapterINS1I_15DefaultEpilogueISJ_SK_SK_NS1H_6thread17LinearCombinationISJ_Li1EffLNS1M_9ScaleType4KindE0ELNS_15FloatRoundStyleE2ESJ_EENS1_15EpilogueDefaultEEEEEvvEEEEvNT_6ParamsE)
        /*0020*/ 	.word	0x00000000
.L_19:


//--------------------- .nv.compat                --------------------------
	.section	.nv.compat,"",@"SHT_CUDA_COMPAT_INFO"
	.align	4
        /*0000*/ 	.byte	0x02, 0x09, 0x01, 0x00, 0x02, 0x02, 0x04, 0x00, 0x02, 0x05, 0x05, 0x00, 0x03, 0x07, 0x01, 0x01
        /*0010*/ 	.byte	0x02, 0x03, 0x01, 0x00, 0x02, 0x06, 0x01, 0x00, 0x04, 0x0b, 0x08, 0x00, 0x00, 0x00, 0x00, 0x00
        /*0020*/ 	.byte	0x00, 0x00, 0x00, 0x00


//--------------------- .nv.info._ZN7cutlass13device_kernelINS_4gemm6kernel13GemmUniversalIN4cute5tupleIJiiiiEEENS1_10collective13CollectiveMmaINS1_34MainloopSm90TmaGmmaWarpSpecializedILi2ENS5_IJNS4_1CILi1EEENSA_ILi4EEESB_EEENS1_35KernelTmaWarpSpecializedCooperativeEEENS5_IJNSA_ILi128EEESG_NSA_ILi64EEEEEENS_6half_tENS5_IJlSB_lEEESJ_SK_NS4_8TiledMMAINS4_8MMA_AtomIJNS4_4SM904GMMA26MMA_64x128x16_F32F16F16_SSILNSO_5MajorE0ELSQ_0ELNSO_7ScaleInE1ELSR_1EEEEEENS4_6LayoutINS5_IJNSA_ILi2EEESB_SB_EEENS5_IJSB_NSA_ILi0EEESX_EEEEENS5_IJNS4_10UnderscoreES10_S10_EEEEENS4_23SM90_TMA_LOAD_MULTICASTENS4_14ComposedLayoutINS4_7SwizzleILi3ELi4ELi3EEENS4_18smem_ptr_flag_bitsILi16EEENSU_INS5_IJNSA_ILi8EEESH_EEENS5_IJSH_SB_EEEEEEEvNS4_8identityENS4_13SM90_TMA_LOADES1D_vS1E_EENS_8epilogue10collective6detail29Sm90TmaWarpSpecializedAdapterINS1I_15DefaultEpilogueISJ_SK_SK_NS1H_6thread17LinearCombinationISJ_Li1EffLNS1M_9ScaleType4KindE0ELNS_15FloatRoundStyleE2ESJ_EENS1_15EpilogueDefaultEEEEEvvEEEEvNT_6ParamsE --------------------------
	.section	.nv.info._ZN7cutlass13device_kernelINS_4gemm6kernel13GemmUniversalIN4cute5tupleIJiiiiEEENS1_10collective13CollectiveMmaINS1_34MainloopSm90TmaGmmaWarpSpecializedILi2ENS5_IJNS4_1CILi1EEENSA_ILi4EEESB_EEENS1_35KernelTmaWarpSpecializedCooperativeEEENS5_IJNSA_ILi128EEESG_NSA_ILi64EEEEEENS_6half_tENS5_IJlSB_lEEESJ_SK_NS4_8TiledMMAINS4_8MMA_AtomIJNS4_4SM904GMMA26MMA_64x128x16_F32F16F16_SSILNSO_5MajorE0ELSQ_0ELNSO_7ScaleInE1ELSR_1EEEEEENS4_6LayoutINS5_IJNSA_ILi2EEESB_SB_EEENS5_IJSB_NSA_ILi0EEESX_EEEEENS5_IJNS4_10UnderscoreES10_S10_EEEEENS4_23SM90_TMA_LOAD_MULTICASTENS4_14ComposedLayoutINS4_7SwizzleILi3ELi4ELi3EEENS4_18smem_ptr_flag_bitsILi16EEENSU_INS5_IJNSA_ILi8EEESH_EEENS5_IJSH_SB_EEEEEEEvNS4_8identityENS4_13SM90_TMA_LOADES1D_vS1E_EENS_8epilogue10collective6detail29Sm90TmaWarpSpecializedAdapterINS1I_15DefaultEpilogueISJ_SK_SK_NS1H_6thread17LinearCombinationISJ_Li1EffLNS1M_9ScaleType4KindE0ELNS_15FloatRoundStyleE2ESJ_EENS1_15EpilogueDefaultEEEEEvvEEEEvNT_6ParamsE,"",@"SHT_CUDA_INFO"
	.sectionflags	@""
	.align	4


	//----- nvinfo : EIATTR_CUDA_API_VERSION
	.align		4
        /*0000*/ 	.byte	0x04, 0x37
        /*0002*/ 	.short	(.L_21 - .L_20)
.L_20:
        /*0004*/ 	.word	0x00000082


	//----- nvinfo : EIATTR_KPARAM_INFO
	.align		4
.L_21:
        /*0008*/ 	.byte	0x04, 0x17
        /*000a*/ 	.short	(.L_23 - .L_22)
.L_22:
        /*000c*/ 	.word	0x00000000
        /*0010*/ 	.short	0x0000
        /*0012*/ 	.short	0x0070
        /*0014*/ 	.byte	0x00, 0xf0, 0x01, 0x10


	//----- nvinfo : EIATTR_SPARSE_MMA_MASK
	.align		4
.L_23:
        /*0018*/ 	.byte	0x03, 0x50
        /*001a*/ 	.short	0x0000


	//----- nvinfo : EIATTR_MAXREG_COUNT
	.align		4
        /*001c*/ 	.byte	0x03, 0x1b
        /*001e*/ 	.short	0x00a8


	//----- nvinfo : EIATTR_NUM_BARRIERS
	.align		4
        /*0020*/ 	.byte	0x02, 0x4c
        /*0022*/ 	.byte	0x01
	.zero		1


	//----- nvinfo : EIATTR_EXTERNS
	.align		4
        /*0024*/ 	.byte	0x04, 0x0f
        /*0026*/ 	.short	(.L_25 - .L_24)


	//   ....[0]....
	.align		4
.L_24:
        /*0028*/ 	.word	index@(__assertfail)


	//----- nvinfo : EIATTR_MERCURY_ISA_VERSION
	.align		4
.L_25:
        /*002c*/ 	.byte	0x03, 0x5f
        /*002e*/ 	.short	0x0101


	//----- nvinfo : EIATTR_INT_WARP_WIDE_INSTR_OFFSETS
	.align		4
        /*0030*/ 	.byte	0x04, 0x31
        /*0032*/ 	.short	(.L_27 - .L_26)


	//   ....[0]....
.L_26:
        /*0034*/ 	.word	0x000003f0


	//   ....[1]....
        /*0038*/ 	.word	0x00000410


	//   ....[2]....
        /*003c*/ 	.word	0x000005e0


	//   ....[3]....
        /*0040*/ 	.word	0x00001e50


	//----- nvinfo : EIATTR_COOP_GROUP_MASK_REGIDS
	.align		4
.L_27:
        /*0044*/ 	.byte	0x04, 0x29
        /*0046*/ 	.short	(.L_29 - .L_28)


	//   ....[0]....
.L_28:
        /*0048*/ 	.word	0xffffffff


	//   ....[1]....
        /*004c*/ 	.word	0xffffffff


	//   ....[2]....
        /*0050*/ 	.word	0xffffffff


	//   ....[3]....
        /*0054*/ 	.word	0xffffffff


	//   ....[4]....
        /*0058*/ 	.word	0xffffffff


	//   ....[5]....
        /*005c*/ 	.word	0xffffffff


	//----- nvinfo : EIATTR_COOP_GROUP_INSTR_OFFSETS
	.align		4
.L_29:
        /*0060*/ 	.byte	0x04, 0x28
        /*0062*/ 	.short	(.L_31 - .L_30)


	//   ....[0]....
.L_30:
        /*0064*/ 	.word	0x00000060


	//   ....[1]....
        /*0068*/ 	.word	0x00000070


	//   ....[2]....
        /*006c*/ 	.word	0x00000130


	//   ....[3]....
        /*0070*/ 	.word	0x00000290


	//   ....[4]....
        /*0074*/ 	.word	0x00000750


	//   ....[5]....
        /*0078*/ 	.word	0x000013d0


	//----- nvinfo : EIATTR_REG_RECONFIG
	.align		4
.L_31:
        /*007c*/ 	.byte	0x01, 0x54
	.zero		2


	//----- nvinfo : EIATTR_SYSCALL_OFFSETS
	.align		4
        /*0080*/ 	.byte	0x04, 0x46
        /*0082*/ 	.short	(.L_33 - .L_32)


	//   ....[0]....
.L_32:
        /*0084*/ 	.word	0x000015c0


	//----- nvinfo : EIATTR_MBARRIER_INSTR_OFFSETS
	.align		4
.L_33:
        /*0088*/ 	.byte	0x04, 0x39
        /*008a*/ 	.short	(.L_35 - .L_34)


	//   ....[0]....
.L_34:
        /*008c*/ 	.word	0x00000230
        /*0090*/ 	.word	0x000000ff
        /*0094*/ 	.word	0x00000000
        /*0098*/ 	.short	0x0100
        /*009a*/ 	.byte	0x08
	.zero		1


	//   ....[1]....
        /*009c*/ 	.word	0x00000240
        /*00a0*/ 	.word	0x000000ff
        /*00a4*/ 	.word	0x00000010
        /*00a8*/ 	.short	0x0100
        /*00aa*/ 	.byte	0x08
	.zero		1


	//   ....[2]....
        /*00ac*/ 	.word	0x00000250
        /*00b0*/ 	.word	0x000000ff
        /*00b4*/ 	.word	0x00000008
        /*00b8*/ 	.short	0x0100
        /*00ba*/ 	.byte	0x08
	.zero		1


	//   ....[3]....
        /*00bc*/ 	.word	0x00000260
        /*00c0*/ 	.word	0x000000ff
        /*00c4*/ 	.word	0x00000018
        /*00c8*/ 	.short	0x0100
        /*00ca*/ 	.byte	0x08
	.zero		1


	//   ....[4]....
        /*00cc*/ 	.word	0x00000680
        /*00d0*/ 	.word	0x000000ff
        /*00d4*/ 	.word	0x00000030
        /*00d8*/ 	.short	0x0100
        /*00da*/ 	.byte	0x06
	.zero		1


	//   ....[5]....
        /*00dc*/ 	.word	0x00000700
        /*00e0*/ 	.word	0x000000ff
        /*00e4*/ 	.word	0x00000038
        /*00e8*/ 	.short	0x0100
        /*00ea*/ 	.byte	0x06
	.zero		1


	//   ....[6]....
        /*00ec*/ 	.word	0x00001680
        /*00f0*/ 	.word	0x00000003
        /*00f4*/ 	.word	0x00000000
        /*00f8*/ 	.short	0x010a
        /*00fa*/ 	.byte	0x3f
	.zero		1


	//   ....[7]....
        /*00fc*/ 	.word	0x000016e0
        /*0100*/ 	.word	0x00000003
        /*0104*/ 	.word	0x00000000
        /*0108*/ 	.short	0x010a
        /*010a*/ 	.byte	0x3f
	.zero		1


	//   ....[8]....
        /*010c*/ 	.word	0x00001a60
        /*0110*/ 	.word	0x00000005
        /*0114*/ 	.word	0x00000000
        /*0118*/ 	.short	0x010a
        /*011a*/ 	.byte	0x3f
	.zero		1


	//   ....[9]....
        /*011c*/ 	.word	0x00001aa0
        /*0120*/ 	.word	0x00000005
        /*0124*/ 	.word	0x00000000
        /*0128*/ 	.short	0x010a
        /*012a*/ 	.byte	0x3f
	.zero		1


	//   ....[10]....
        /*012c*/ 	.word	0x00001d00
        /*0130*/ 	.word	0x00000004
        /*0134*/ 	.word	0x00000000
        /*0138*/ 	.short	0x0101
        /*013a*/ 	.byte	0x3f
	.zero		1


	//   ....[11]....
        /*013c*/ 	.word	0x00001ec0
        /*0140*/ 	.word	0x00000000
        /*0144*/ 	.word	0x00000000
        /*0148*/ 	.short	0x0101
        /*014a*/ 	.byte	0x3f
	.zero		1


	//   ....[12]....
        /*014c*/ 	.word	0x00006f70
        /*0150*/ 	.word	0x00000014
        /*0154*/ 	.word	0x00000010
        /*0158*/ 	.short	0x010a
        /*015a*/ 	.byte	0x3f
	.zero		1


	//   ....[13]....
        /*015c*/ 	.word	0x00007330
        /*0160*/ 	.word	0x00000006
        /*0164*/ 	.word	0x00000038
        /*0168*/ 	.short	0x0101
        /*016a*/ 	.byte	0x3f
	.zero		1


	//   ....[14]....
        /*016c*/ 	.word	0x00007a50
        /*0170*/ 	.word	0x00000007
        /*0174*/ 	.word	0x00000000
        /*0178*/ 	.short	0x010a
        /*017a*/ 	.byte	0x3f
	.zero		1


	//   ....[15]....
        /*017c*/ 	.word	0x00007ad0
        /*0180*/ 	.word	0x00000005
        /*0184*/ 	.word	0x00000000
        /*0188*/ 	.short	0x010a
        /*018a*/ 	.byte	0x3f
	.zero		1


	//   ....[16]....
        /*018c*/ 	.word	0x00007b30
        /*0190*/ 	.word	0x00000003
        /*0194*/ 	.word	0x00000000
        /*0198*/ 	.short	0x010a
        /*019a*/ 	.byte	0x3f
	.zero		1


	//   ....[17]....
        /*019c*/ 	.word	0x00007b80
        /*01a0*/ 	.word	0x00000005
        /*01a4*/ 	.word	0x00000000
        /*01a8*/ 	.short	0x010a
        /*01aa*/ 	.byte	0x3f
	.zero		1


	//   ....[18]....
        /*01ac*/ 	.word	0x00007c50
        /*01b0*/ 	.word	0x00000014
        /*01b4*/ 	.word	0x00000010
        /*01b8*/ 	.short	0x010a
        /*01ba*/ 	.byte	0x3f
	.zero		1


	//   ....[19]....
        /*01bc*/ 	.word	0x00007d20
        /*01c0*/ 	.word	0x00000007
        /*01c4*/ 	.word	0x00000000
        /*01c8*/ 	.short	0x010a
        /*01ca*/ 	.byte	0x3f
	.zero		1


	//----- nvinfo : EIATTR_NUM_MBARRIERS
	.align		4
.L_35:
        /*01cc*/ 	.byte	0x03, 0x38
        /*01ce*/ 	.short	0x0006


	//----- nvinfo : EIATTR_EXIT_INSTR_OFFSETS
	.align		4
        /*01d0*/ 	.byte	0x04, 0x1c
        /*01d2*/ 	.short	(.L_37 - .L_36)


	//   ....[0]....
.L_36:
        /*01d4*/ 	.word	0x00000920


	//   ....[1]....
        /*01d8*/ 	.word	0x00001130


	//   ....[2]....
        /*01dc*/ 	.word	0x00006700


	//   ....[3]....
        /*01e0*/ 	.word	0x00006c60


	//   ....[4]....
        /*01e4*/ 	.word	0x00007b20


	//----- nvinfo : EIATTR_MAX_THREADS
	.align		4
.L_37:
        /*01e8*/ 	.byte	0x04, 0x05
        /*01ea*/ 	.short	(.L_39 - .L_38)
.L_38:
        /*01ec*/ 	.word	0x00000180
        /*01f0*/ 	.word	0x00000001
        /*01f4*/ 	.word	0x00000001


	//----- nvinfo : EIATTR_CRS_STACK_SIZE
	.align		4
.L_39:
        /*01f8*/ 	.byte	0x04, 0x1e
        /*01fa*/ 	.short	(.L_41 - .L_40)
.L_40:
        /*01fc*/ 	.word	0x00000000


	//----- nvinfo : EIATTR_CBANK_PARAM_SIZE
	.align		4
.L_41:
        /*0200*/ 	.byte	0x03, 0x19
        /*0202*/ 	.short	0x0470


	//----- nvinfo : EIATTR_PARAM_CBANK
	.align		4
        /*0204*/ 	.byte	0x04, 0x0a
        /*0206*/ 	.short	(.L_43 - .L_42)
	.align		4
.L_42:
        /*0208*/ 	.word	index@(.nv.constant0._ZN7cutlass13device_kernelINS_4gemm6kernel13GemmUniversalIN4cute5tupleIJiiiiEEENS1_10collective13CollectiveMmaINS1_34MainloopSm90TmaGmmaWarpSpecializedILi2ENS5_IJNS4_1CILi1EEENSA_ILi4EEESB_EEENS1_35KernelTmaWarpSpecializedCooperativeEEENS5_IJNSA_ILi128EEESG_NSA_ILi64EEEEEENS_6half_tENS5_IJlSB_lEEESJ_SK_NS4_8TiledMMAINS4_8MMA_AtomIJNS4_4SM904GMMA26MMA_64x128x16_F32F16F16_SSILNSO_5MajorE0ELSQ_0ELNSO_7ScaleInE1ELSR_1EEEEEENS4_6LayoutINS5_IJNSA_ILi2EEESB_SB_EEENS5_IJSB_NSA_ILi0EEESX_EEEEENS5_IJNS4_10UnderscoreES10_S10_EEEEENS4_23SM90_TMA_LOAD_MULTICASTENS4_14ComposedLayoutINS4_7SwizzleILi3ELi4ELi3EEENS4_18smem_ptr_flag_bitsILi16EEENSU_INS5_IJNSA_ILi8EEESH_EEENS5_IJSH_SB_EEEEEEEvNS4_8identityENS4_13SM90_TMA_LOADES1D_vS1E_EENS_8epilogue10collective6detail29Sm90TmaWarpSpecializedAdapterINS1I_15DefaultEpilogueISJ_SK_SK_NS1H_6thread17LinearCombinationISJ_Li1EffLNS1M_9ScaleType4KindE0ELNS_15FloatRoundStyleE2ESJ_EENS1_15EpilogueDefaultEEEEEvvEEEEvNT_6ParamsE)
        /*020c*/ 	.short	0x0210
        /*020e*/ 	.short	0x0470


	//----- nvinfo : EIATTR_SW_WAR
	.align		4
.L_43:
        /*0210*/ 	.byte	0x04, 0x36
        /*0212*/ 	.short	(.L_45 - .L_44)
.L_44:
        /*0214*/ 	.word	0x00000008
.L_45:


//--------------------- .nv.callgraph             --------------------------
	.section	.nv.callgraph,"",@"SHT_CUDA_CALLGRAPH"
	.align	4
	.sectionentsize	8
	.align		4
        /*0000*/ 	.word	0x00000000
	.align		4
        /*0004*/ 	.word	0xffffffff
	.align		4
        /*0008*/ 	.word	index@(_ZN7cutlass13device_kernelINS_4gemm6kernel13GemmUniversalIN4cute5tupleIJiiiiEEENS1_10collective13CollectiveMmaINS1_34MainloopSm90TmaGmmaWarpSpecializedILi2ENS5_IJNS4_1CILi1EEENSA_ILi4EEESB_EEENS1_35KernelTmaWarpSpecializedCooperativeEEENS5_IJNSA_ILi128EEESG_NSA_ILi64EEEEEENS_6half_tENS5_IJlSB_lEEESJ_SK_NS4_8TiledMMAINS4_8MMA_AtomIJNS4_4SM904GMMA26MMA_64x128x16_F32F16F16_SSILNSO_5MajorE0ELSQ_0ELNSO_7ScaleInE1ELSR_1EEEEEENS4_6LayoutINS5_IJNSA_ILi2EEESB_SB_EEENS5_IJSB_NSA_ILi0EEESX_EEEEENS5_IJNS4_10UnderscoreES10_S10_EEEEENS4_23SM90_TMA_LOAD_MULTICASTENS4_14ComposedLayoutINS4_7SwizzleILi3ELi4ELi3EEENS4_18smem_ptr_flag_bitsILi16EEENSU_INS5_IJNSA_ILi8EEESH_EEENS5_IJSH_SB_EEEEEEEvNS4_8identityENS4_13SM90_TMA_LOADES1D_vS1E_EENS_8epilogue10collective6detail29Sm90TmaWarpSpecializedAdapterINS1I_15DefaultEpilogueISJ_SK_SK_NS1H_6thread17LinearCombinationISJ_Li1EffLNS1M_9ScaleType4KindE0ELNS_15FloatRoundStyleE2ESJ_EENS1_15EpilogueDefaultEEEEEvvEEEEvNT_6ParamsE)
	.align		4
        /*000c*/ 	.word	index@(__assertfail)
	.align		4
        /*0010*/ 	.word	0x00000000
	.align		4
        /*0014*/ 	.word	0xfffffffe
	.align		4
        /*0018*/ 	.word	0x00000000
	.align		4
        /*001c*/ 	.word	0xfffffffd
	.align		4
        /*0020*/ 	.word	0x00000000
	.align		4
        /*0024*/ 	.word	0xfffffffc


//--------------------- .nv.constant4             --------------------------
	.section	.nv.constant4,"a",@progbits
	.align	8
	.align		8
.nv.constant4:
        /*0000*/ 	.dword	__assertfail
	.align		8
        /*0008*/ 	.dword	__unnamed_1
	.align		8
        /*0010*/ 	.dword	_ZN40_INTERNAL_4c6bd82e_4_k_cu_4e08b7c1_231734cuda3std3__45__cpo5beginE
	.align		8
        /*0018*/ 	.dword	_ZN40_INTERNAL_4c6bd82e_4_k_cu_4e08b7c1_231734cuda3std3__45__cpo3endE
	.align		8
        /*0020*/ 	.dword	_ZN40_INTERNAL_4c6bd82e_4_k_cu_4e08b7c1_231734cuda3std3__45__cpo6cbeginE
	.align		8
        /*0028*/ 	.dword	_ZN40_INTERNAL_4c6bd82e_4_k_cu_4e08b7c1_231734cuda3std3__45__cpo4cendE
	.align		8
        /*0030*/ 	.dword	_ZN40_INTERNAL_4c6bd82e_4_k_cu_4e08b7c1_231734cuda3std3__442_GLOBAL__N__4c6bd82e_4_k_cu_4e08b7c1_231736ignoreE
	.align		8
        /*0038*/ 	.dword	_ZN40_INTERNAL_4c6bd82e_4_k_cu_4e08b7c1_231734cuda3std3__419piecewise_constructE
	.align		8
        /*0040*/ 	.dword	_ZN40_INTERNAL_4c6bd82e_4_k_cu_4e08b7c1_231734cuda3std3__48in_placeE
	.align		8
        /*0048*/ 	.dword	_ZN40_INTERNAL_4c6bd82e_4_k_cu_4e08b7c1_231734cuda3std6ranges3__45__cpo4swapE
	.align		8
        /*0050*/ 	.dword	_ZN40_INTERNAL_4c6bd82e_4_k_cu_4e08b7c1_231734cuda3std6ranges3__45__cpo9iter_moveE
	.align		8
        /*0058*/ 	.dword	_ZN40_INTERNAL_4c6bd82e_4_k_cu_4e08b7c1_231734cute7productE
	.align		8
        /*0060*/ 	.dword	_ZN40_INTERNAL_4c6bd82e_4_k_cu_4e08b7c1_231734cute1_E
	.align		8
        /*0068*/ 	.dword	$str$22
	.align		8
        /*0070*/ 	.dword	$str$23


//--------------------- .text._ZN7cutlass13device_kernelINS_4gemm6kernel13GemmUniversalIN4cute5tupleIJiiiiEEENS1_10collective13CollectiveMmaINS1_34MainloopSm90TmaGmmaWarpSpecializedILi2ENS5_IJNS4_1CILi1EEENSA_ILi4EEESB_EEENS1_35KernelTmaWarpSpecializedCooperativeEEENS5_IJNSA_ILi128EEESG_NSA_ILi64EEEEEENS_6half_tENS5_IJlSB_lEEESJ_SK_NS4_8TiledMMAINS4_8MMA_AtomIJNS4_4SM904GMMA26MMA_64x128x16_F32F16F16_SSILNSO_5MajorE0ELSQ_0ELNSO_7ScaleInE1ELSR_1EEEEEENS4_6LayoutINS5_IJNSA_ILi2EEESB_SB_EEENS5_IJSB_NSA_ILi0EEESX_EEEEENS5_IJNS4_10UnderscoreES10_S10_EEEEENS4_23SM90_TMA_LOAD_MULTICASTENS4_14ComposedLayoutINS4_7SwizzleILi3ELi4ELi3EEENS4_18smem_ptr_flag_bitsILi16EEENSU_INS5_IJNSA_ILi8EEESH_EEENS5_IJSH_SB_EEEEEEEvNS4_8identityENS4_13SM90_TMA_LOADES1D_vS1E_EENS_8epilogue10collective6detail29Sm90TmaWarpSpecializedAdapterINS1I_15DefaultEpilogueISJ_SK_SK_NS1H_6thread17LinearCombinationISJ_Li1EffLNS1M_9ScaleType4KindE0ELNS_15FloatRoundStyleE2ESJ_EENS1_15EpilogueDefaultEEEEEvvEEEEvNT_6ParamsE --------------------------
	.section	.text._ZN7cutlass13device_kernelINS_4gemm6kernel13GemmUniversalIN4cute5tupleIJiiiiEEENS1_10collective13CollectiveMmaINS1_34MainloopSm90TmaGmmaWarpSpecializedILi2ENS5_IJNS4_1CILi1EEENSA_ILi4EEESB_EEENS1_35KernelTmaWarpSpecializedCooperativeEEENS5_IJNSA_ILi128EEESG_NSA_ILi64EEEEEENS_6half_tENS5_IJlSB_lEEESJ_SK_NS4_8TiledMMAINS4_8MMA_AtomIJNS4_4SM904GMMA26MMA_64x128x16_F32F16F16_SSILNSO_5MajorE0ELSQ_0ELNSO_7ScaleInE1ELSR_1EEEEEENS4_6LayoutINS5_IJNSA_ILi2EEESB_SB_EEENS5_IJSB_NSA_ILi0EEESX_EEEEENS5_IJNS4_10UnderscoreES10_S10_EEEEENS4_23SM90_TMA_LOAD_MULTICASTENS4_14ComposedLayoutINS4_7SwizzleILi3ELi4ELi3EEENS4_18smem_ptr_flag_bitsILi16EEENSU_INS5_IJNSA_ILi8EEESH_EEENS5_IJSH_SB_EEEEEEEvNS4_8identityENS4_13SM90_TMA_LOADES1D_vS1E_EENS_8epilogue10collective6detail29Sm90TmaWarpSpecializedAdapterINS1I_15DefaultEpilogueISJ_SK_SK_NS1H_6thread17LinearCombinationISJ_Li1EffLNS1M_9ScaleType4KindE0ELNS_15FloatRoundStyleE2ESJ_EENS1_15EpilogueDefaultEEEEEvvEEEEvNT_6ParamsE,"ax",@progbits
	.align	128
.text._ZN7cutlass13device_kernelINS_4gemm6kernel13GemmUniversalIN4cute5tupleIJiiiiEEENS1_10collective13CollectiveMmaINS1_34MainloopSm90TmaGmmaWarpSpecializedILi2ENS5_IJNS4_1CILi1EEENSA_ILi4EEESB_EEENS1_35KernelTmaWarpSpecializedCooperativeEEENS5_IJNSA_ILi128EEESG_NSA_ILi64EEEEEENS_6half_tENS5_IJlSB_lEEESJ_SK_NS4_8TiledMMAINS4_8MMA_AtomIJNS4_4SM904GMMA26MMA_64x128x16_F32F16F16_SSILNSO_5MajorE0ELSQ_0ELNSO_7ScaleInE1ELSR_1EEEEEENS4_6LayoutINS5_IJNSA_ILi2EEESB_SB_EEENS5_IJSB_NSA_ILi0EEESX_EEEEENS5_IJNS4_10UnderscoreES10_S10_EEEEENS4_23SM90_TMA_LOAD_MULTICASTENS4_14ComposedLayoutINS4_7SwizzleILi3ELi4ELi3EEENS4_18smem_ptr_flag_bitsILi16EEENSU_INS5_IJNSA_ILi8EEESH_EEENS5_IJSH_SB_EEEEEEEvNS4_8identityENS4_13SM90_TMA_LOADES1D_vS1E_EENS_8epilogue10collective6detail29Sm90TmaWarpSpecializedAdapterINS1I_15DefaultEpilogueISJ_SK_SK_NS1H_6thread17LinearCombinationISJ_Li1EffLNS1M_9ScaleType4KindE0ELNS_15FloatRoundStyleE2ESJ_EENS1_15EpilogueDefaultEEEEEvvEEEEvNT_6ParamsE:
        .type           _ZN7cutlass13device_kernelINS_4gemm6kernel13GemmUniversalIN4cute5tupleIJiiiiEEENS1_10collective13CollectiveMmaINS1_34MainloopSm90TmaGmmaWarpSpecializedILi2ENS5_IJNS4_1CILi1EEENSA_ILi4EEESB_EEENS1_35KernelTmaWarpSpecializedCooperativeEEENS5_IJNSA_ILi128EEESG_NSA_ILi64EEEEEENS_6half_tENS5_IJlSB_lEEESJ_SK_NS4_8TiledMMAINS4_8MMA_AtomIJNS4_4SM904GMMA26MMA_64x128x16_F32F16F16_SSILNSO_5MajorE0ELSQ_0ELNSO_7ScaleInE1ELSR_1EEEEEENS4_6LayoutINS5_IJNSA_ILi2EEESB_SB_EEENS5_IJSB_NSA_ILi0EEESX_EEEEENS5_IJNS4_10UnderscoreES10_S10_EEEEENS4_23SM90_TMA_LOAD_MULTICASTENS4_14ComposedLayoutINS4_7SwizzleILi3ELi4ELi3EEENS4_18smem_ptr_flag_bitsILi16EEENSU_INS5_IJNSA_ILi8EEESH_EEENS5_IJSH_SB_EEEEEEEvNS4_8identityENS4_13SM90_TMA_LOADES1D_vS1E_EENS_8epilogue10collective6detail29Sm90TmaWarpSpecializedAdapterINS1I_15DefaultEpilogueISJ_SK_SK_NS1H_6thread17LinearCombinationISJ_Li1EffLNS1M_9ScaleType4KindE0ELNS_15FloatRoundStyleE2ESJ_EENS1_15EpilogueDefaultEEEEEvvEEEEvNT_6ParamsE,@function
        .size           _ZN7cutlass13device_kernelINS_4gemm6kernel13GemmUniversalIN4cute5tupleIJiiiiEEENS1_10collective13CollectiveMmaINS1_34MainloopSm90TmaGmmaWarpSpecializedILi2ENS5_IJNS4_1CILi1EEENSA_ILi4EEESB_EEENS1_35KernelTmaWarpSpecializedCooperativeEEENS5_IJNSA_ILi128EEESG_NSA_ILi64EEEEEENS_6half_tENS5_IJlSB_lEEESJ_SK_NS4_8TiledMMAINS4_8MMA_AtomIJNS4_4SM904GMMA26MMA_64x128x16_F32F16F16_SSILNSO_5MajorE0ELSQ_0ELNSO_7ScaleInE1ELSR_1EEEEEENS4_6LayoutINS5_IJNSA_ILi2EEESB_SB_EEENS5_IJSB_NSA_ILi0EEESX_EEEEENS5_IJNS4_10UnderscoreES10_S10_EEEEENS4_23SM90_TMA_LOAD_MULTICASTENS4_14ComposedLayoutINS4_7SwizzleILi3ELi4ELi3EEENS4_18smem_ptr_flag_bitsILi16EEENSU_INS5_IJNSA_ILi8EEESH_EEENS5_IJSH_SB_EEEEEEEvNS4_8identityENS4_13SM90_TMA_LOADES1D_vS1E_EENS_8epilogue10collective6detail29Sm90TmaWarpSpecializedAdapterINS1I_15DefaultEpilogueISJ_SK_SK_NS1H_6thread17LinearCombinationISJ_Li1EffLNS1M_9ScaleType4KindE0ELNS_15FloatRoundStyleE2ESJ_EENS1_15EpilogueDefaultEEEEEvvEEEEvNT_6ParamsE,(.L_x_193 - _ZN7cutlass13device_kernelINS_4gemm6kernel13GemmUniversalIN4cute5tupleIJiiiiEEENS1_10collective13CollectiveMmaINS1_34MainloopSm90TmaGmmaWarpSpecializedILi2ENS5_IJNS4_1CILi1EEENSA_ILi4EEESB_EEENS1_35KernelTmaWarpSpecializedCooperativeEEENS5_IJNSA_ILi128EEESG_NSA_ILi64EEEEEENS_6half_tENS5_IJlSB_lEEESJ_SK_NS4_8TiledMMAINS4_8MMA_AtomIJNS4_4SM904GMMA26MMA_64x128x16_F32F16F16_SSILNSO_5MajorE0ELSQ_0ELNSO_7ScaleInE1ELSR_1EEEEEENS4_6LayoutINS5_IJNSA_ILi2EEESB_SB_EEENS5_IJSB_NSA_ILi0EEESX_EEEEENS5_IJNS4_10UnderscoreES10_S10_EEEEENS4_23SM90_TMA_LOAD_MULTICASTENS4_14ComposedLayoutINS4_7SwizzleILi3ELi4ELi3EEENS4_18smem_ptr_flag_bitsILi16EEENSU_INS5_IJNSA_ILi8EEESH_EEENS5_IJSH_SB_EEEEEEEvNS4_8identityENS4_13SM90_TMA_LOADES1D_vS1E_EENS_8epilogue10collective6detail29Sm90TmaWarpSpecializedAdapterINS1I_15DefaultEpilogueISJ_SK_SK_NS1H_6thread17LinearCombinationISJ_Li1EffLNS1M_9ScaleType4KindE0ELNS_15FloatRoundStyleE2ESJ_EENS1_15EpilogueDefaultEEEEEvvEEEEvNT_6ParamsE)
        .other          _ZN7cutlass13device_kernelINS_4gemm6kernel13GemmUniversalIN4cute5tupleIJiiiiEEENS1_10collective13CollectiveMmaINS1_34MainloopSm90TmaGmmaWarpSpecializedILi2ENS5_IJNS4_1CILi1EEENSA_ILi4EEESB_EEENS1_35KernelTmaWarpSpecializedCooperativeEEENS5_IJNSA_ILi128EEESG_NSA_ILi64EEEEEENS_6half_tENS5_IJlSB_lEEESJ_SK_NS4_8TiledMMAINS4_8MMA_AtomIJNS4_4SM904GMMA26MMA_64x128x16_F32F16F16_SSILNSO_5MajorE0ELSQ_0ELNSO_7ScaleInE1ELSR_1EEEEEENS4_6LayoutINS5_IJNSA_ILi2EEESB_SB_EEENS5_IJSB_NSA_ILi0EEESX_EEEEENS5_IJNS4_10UnderscoreES10_S10_EEEEENS4_23SM90_TMA_LOAD_MULTICASTENS4_14ComposedLayoutINS4_7SwizzleILi3ELi4ELi3EEENS4_18smem_ptr_flag_bitsILi16EEENSU_INS5_IJNSA_ILi8EEESH_EEENS5_IJSH_SB_EEEEEEEvNS4_8identityENS4_13SM90_TMA_LOADES1D_vS1E_EENS_8epilogue10collective6detail29Sm90TmaWarpSpecializedAdapterINS1I_15DefaultEpilogueISJ_SK_SK_NS1H_6thread17LinearCombinationISJ_Li1EffLNS1M_9ScaleType4KindE0ELNS_15FloatRoundStyleE2ESJ_EENS1_15EpilogueDefaultEEEEEvvEEEEvNT_6ParamsE,@"STO_CUDA_ENTRY STV_DEFAULT"
_ZN7cutlass13device_kernelINS_4gemm6kernel13GemmUniversalIN4cute5tupleIJiiiiEEENS1_10collective13CollectiveMmaINS1_34MainloopSm90TmaGmmaWarpSpecializedILi2ENS5_IJNS4_1CILi1EEENSA_ILi4EEESB_EEENS1_35KernelTmaWarpSpecializedCooperativeEEENS5_IJNSA_ILi128EEESG_NSA_ILi64EEEEEENS_6half_tENS5_IJlSB_lEEESJ_SK_NS4_8TiledMMAINS4_8MMA_AtomIJNS4_4SM904GMMA26MMA_64x128x16_F32F16F16_SSILNSO_5MajorE0ELSQ_0ELNSO_7ScaleInE1ELSR_1EEEEEENS4_6LayoutINS5_IJNSA_ILi2EEESB_SB_EEENS5_IJSB_NSA_ILi0EEESX_EEEEENS5_IJNS4_10UnderscoreES10_S10_EEEEENS4_23SM90_TMA_LOAD_MULTICASTENS4_14ComposedLayoutINS4_7SwizzleILi3ELi4ELi3EEENS4_18smem_ptr_flag_bitsILi16EEENSU_INS5_IJNSA_ILi8EEESH_EEENS5_IJSH_SB_EEEEEEEvNS4_8identityENS4_13SM90_TMA_LOADES1D_vS1E_EENS_8epilogue10collective6detail29Sm90TmaWarpSpecializedAdapterINS1I_15DefaultEpilogueISJ_SK_SK_NS1H_6thread17LinearCombinationISJ_Li1EffLNS1M_9ScaleType4KindE0ELNS_15FloatRoundStyleE2ESJ_EENS1_15EpilogueDefaultEEEEEvvEEEEvNT_6ParamsE:
[----:B------:R-:W0:Y:S01]  /*0000*/  LDC R1, c[0x0][0x28] ;  /* 0x00000a00ff017b82 */ /* 0x000e220000000800 */
[----:B------:R-:W1:Y:S01]  /*0010*/  S2R R94, SR_TID.X ;  /* 0x00000000005e7919 */ /* 0x000e620000002100 */
[----:B------:R-:W-:Y:S01]  /*0020*/  ELECT P0, URZ, PT ;  /* 0x00000000003f782f */ /* 0x000fe20003800000 */
[----:B------:R-:W-:Y:S01]  /*0030*/  BSSY B0, `(.L_x_0) ;  /* 0x000000f000007945 */ /* 0x000fe20003800000 */
[--C-:B-1----:R-:W-:Y:S02]  /*0040*/  SHF.R.U32.HI R0, RZ, 0x5, R94.reuse ;  /* 0x00000005ff007819 */ /* 0x102fe4000001165e */
[----:B------:R-:W-:-:S03]  /*0050*/  SHF.R.U32.HI R6, RZ, 0x7, R94 ;  /* 0x00000007ff067819 */ /* 0x000fc6000001165e */
[----:B------:R-:W1:Y:S04]  /*0060*/  SHFL.IDX PT, R3, R0, RZ, 0x1f ;  /* 0x00001fff00037589 */ /* 0x000e6800000e0000 */
[----:B------:R2:W3:Y:S01]  /*0070*/  SHFL.IDX PT, R2, R6, RZ, 0x1f ;  /* 0x00001fff06027589 */ /* 0x0004e200000e0000 */
[----:B-1----:R-:W-:-:S13]  /*0080*/  ISETP.NE.OR P0, PT, R3, RZ, !P0 ;  /* 0x000000ff0300720c */ /* 0x002fda0004705670 */
[----:B0-23--:R-:W-:Y:S05]  /*0090*/  @P0 BRA `(.L_x_1) ;  /* 0x0000000000200947 */ /* 0x00dfea0003800000 */
[----:B------:R-:W-:Y:S02]  /*00a0*/  ULDC.64 UR4, c[0x0][0x198] ;  /* 0x0000660000047ab9 */ /* 0x000fe40000000a00 */
[----:B------:R-:W-:Y:S02]  /*00b0*/  UIADD3 UR6, UP0, UR4, 0xf0, URZ ;  /* 0x000000f004067890 */ /* 0x000fe4000ff1e03f */
[----:B------:R-:W-:Y:S02]  /*00c0*/  UIADD3 UR4, UP1, UR4, 0x1f0, URZ ;  /* 0x000001f004047890 */ /* 0x000fe4000ff3e03f */
[----:B------:R-:W-:Y:S02]  /*00d0*/  UIADD3.X UR7, URZ, UR5, URZ, UP0, !UPT ;  /* 0x000000053f077290 */ /* 0x000fe400087fe43f */
[----:B------:R-:W-:-:S07]  /*00e0*/  UIADD3.X UR5, URZ, UR5, URZ, UP1, !UPT ;  /* 0x000000053f057290 */ /* 0x000fce0008ffe43f */
[----:B------:R0:W-:Y:S02]  /*00f0*/  UTMACCTL.PF [UR6] ;  /* 0x00000000060079b9 */ /* 0x0001e40008040000 */
[----:B------:R0:W-:Y:S02]  /*0100*/  UTMACCTL.PF [UR4] ;  /* 0x00000000040079b9 */ /* 0x0001e40008040000 */
[----:B0-----:R-:W-:Y:S01]  /*0110*/  NOP ;  /* 0x0000000000007918 */ /* 0x001fe20000000000 */
.L_x_1:
[----:B------:R-:W-:Y:S05]  /*0120*/  BSYNC B0 ;  /* 0x0000000000007941 */ /* 0x000fea0003800000 */
.L_x_0:
[----:B------:R-:W0:Y:S02]  /*0130*/  SHFL.IDX PT, R5, R0, RZ, 0x1f ;  /* 0x00001fff00057589 */ /* 0x000e2400000e0000 */
[----:B0-----:R-:W-:-:S13]  /*0140*/  ISETP.NE.AND P0, PT, R5, RZ, PT ;  /* 0x000000ff0500720c */ /* 0x001fda0003f05270 */
[----:B------:R-:W-:Y:S05]  /*0150*/  @P0 BRA `(.L_x_2) ;  /* 0x0000000000480947 */ /* 0x000fea0003800000 */
[----:B------:R-:W0:Y:S01]  /*0160*/  S2UR UR8, SR_CgaCtaId ;  /* 0x00000000000879c3 */ /* 0x000e220000008800 */
[----:B------:R-:W-:Y:S01]  /*0170*/  UMOV UR4, 0x400 ;  /* 0x0000040000047882 */ /* 0x000fe20000000000 */
[----:B------:R-:W-:Y:S01]  /*0180*/  UMOV UR5, 0x1 ;  /* 0x0000000100057882 */ /* 0x000fe20000000000 */
[----:B------:R-:W-:Y:S01]  /*0190*/  UMOV UR6, 0x8 ;  /* 0x0000000800067882 */ /* 0x000fe20000000000 */
[----:B------:R-:W-:Y:S01]  /*01a0*/  ELECT P0, URZ, PT ;  /* 0x00000000003f782f */ /* 0x000fe20003800000 */
[----:B------:R-:W-:-:S04]  /*01b0*/  UIADD3 UR6, -UR6, 0x100000, URZ ;  /* 0x0010000006067890 */ /* 0x000fc8000fffe13f */
[----:B------:R-:W-:Y:S02]  /*01c0*/  USHF.L.U32 UR7, UR6, 0xb, URZ ;  /* 0x0000000b06077899 */ /* 0x000fe4000800063f */
[----:B------:R-:W-:Y:S02]  /*01d0*/  USHF.L.U32 UR6, UR6, 0x1, URZ ;  /* 0x0000000106067899 */ /* 0x000fe4000800063f */
[----:B0-----:R-:W-:Y:S02]  /*01e0*/  ULEA UR8, UR8, UR4, 0x18 ;  /* 0x0000000408087291 */ /* 0x001fe4000f8ec03f */
[----:B------:R-:W-:-:S04]  /*01f0*/  UIADD3 UR4, -UR5, 0x100000, URZ ;  /* 0x0010000005047890 */ /* 0x000fc8000fffe13f */
[----:B------:R-:W-:Y:S02]  /*0200*/  USHF.L.U32 UR5, UR4, 0xb, URZ ;  /* 0x0000000b04057899 */ /* 0x000fe4000800063f */
[----:B------:R-:W-:Y:S01]  /*0210*/  USHF.L.U32 UR4, UR4, 0x1, URZ ;  /* 0x0000000104047899 */ /* 0x000fe2000800063f */
[----:B------:R-:W0:Y:S11]  /*0220*/  FENCE.VIEW.ASYNC.S ;  /* 0x00000000000073c6 */ /* 0x000e360000000000 */
[----:B0-----:R0:W1:Y:S01]  /*0230*/  SYNCS.EXCH.64 URZ, [UR8], UR4 ;  /* 0x00000004083f75b2 */ /* 0x0010620008000100 */
[----:B------:R0:W2:Y:S01]  /*0240*/  SYNCS.EXCH.64 URZ, [UR8+0x10], UR6 ;  /* 0x00001006083f75b2 */ /* 0x0000a20008000100 */
[----:B------:R0:W3:Y:S01]  /*0250*/  SYNCS.EXCH.64 URZ, [UR8+0x8], UR4 ;  /* 0x00000804083f75b2 */ /* 0x0000e20008000100 */
[----:B------:R0:W4:Y:S01]  /*0260*/  SYNCS.EXCH.64 URZ, [UR8+0x18], UR6 ;  /* 0x00001806083f75b2 */ /* 0x0001220008000100 */
[----:B------:R-:W-:Y:S01]  /*0270*/  NOP ;  /* 0x0000000000007918 */ /* 0x000fe20000000000 */
.L_x_2:
[----:B------:R-:W-:Y:S01]  /*0280*/  SHF.R.S32.HI R7, RZ, 0x1f, R94 ;  /* 0x0000001fff077819 */ /* 0x000fe2000001145e */
[----:B------:R-:W5:Y:S01]  /*0290*/  SHFL.IDX PT, R0, R0, RZ, 0x1f ;  /* 0x00001fff00007589 */ /* 0x000f6200000e0000 */
[----:B0-----:R-:W0:Y:S01]  /*02a0*/  S2UR UR8, SR_CTAID.X ;  /* 0x00000000000879c3 */ /* 0x001e220000002500 */
[----:B------:R-:W-:Y:S02]  /*02b0*/  ELECT P0, URZ, PT ;  /* 0x00000000003f782f */ /* 0x000fe40003800000 */
[----:B------:R-:W-:Y:S01]  /*02c0*/  LEA.HI R7, R7, R94, RZ, 0x7 ;  /* 0x0000005e07077211 */ /* 0x000fe200078f38ff */
[----:B------:R-:W1:Y:S01]  /*02d0*/  S2R R4, SR_CTAID.Y ;  /* 0x0000000000047919 */ /* 0x000e620000002600 */
[----:B------:R-:W-:Y:S01]  /*02e0*/  ULDC UR4, c[0x0][0x154] ;  /* 0x0000550000047ab9 */ /* 0x000fe20000000800 */
[----:B------:R-:W-:Y:S01]  /*02f0*/  NOP ;  /* 0x0000000000007918 */ /* 0x000fe20000000000 */
[----:B------:R-:W-:Y:S01]  /*0300*/  LOP3.LUT R7, R7, 0xffffff80, RZ, 0xc0, !PT ;  /* 0xffffff8007077812 */ /* 0x000fe200078ec0ff */
[----:B------:R-:W-:Y:S01]  /*0310*/  NOP ;  /* 0x0000000000007918 */ /* 0x000fe20000000000 */
[----:B------:R-:W2:Y:S03]  /*0320*/  LDC R14, c[0x0][0x140] ;  /* 0x00005000ff0e7b82 */ /* 0x000ea60000000800 */
[----:B------:R-:W-:-:S05]  /*0330*/  IMAD.IADD R7, R94, 0x1, -R7 ;  /* 0x000000015e077824 */ /* 0x000fca00078e0a07 */
[----:B------:R-:W-:Y:S01]  /*0340*/  SHF.R.S32.HI R8, RZ, 0x1f, R7 ;  /* 0x0000001fff087819 */ /* 0x000fe20000011407 */
[----:B------:R-:W3:Y:S01]  /*0350*/  LDC R12, c[0x0][0x144] ;  /* 0x00005100ff0c7b82 */ /* 0x000ee20000000800 */
[----:B------:R-:W-:Y:S02]  /*0360*/  LOP3.LUT P2, RZ, R7, 0x7, RZ, 0xc0, !PT ;  /* 0x0000000707ff7812 */ /* 0x000fe4000784c0ff */
[----:B------:R-:W-:Y:S02]  /*0370*/  LEA.HI R8, R8, R7, RZ, 0x3 ;  /* 0x0000000708087211 */ /* 0x000fe400078f18ff */
[----:B-----5:R-:W-:Y:S02]  /*0380*/  ISETP.NE.OR P0, PT, R0, RZ, !P0 ;  /* 0x000000ff0000720c */ /* 0x020fe40004705670 */
[--C-:B------:R-:W-:Y:S02]  /*0390*/  SHF.R.S32.HI R0, RZ, 0x3, R8.reuse ;  /* 0x00000003ff007819 */ /* 0x100fe40000011408 */
[----:B------:R-:W-:-:S02]  /*03a0*/  SHF.R.S32.HI R9, RZ, 0x1f, R8 ;  /* 0x0000001fff097819 */ /* 0x000fc40000011408 */
[----:B------:R-:W-:Y:S02]  /*03b0*/  SHF.R.S32.HI R8, RZ, 0x1f, R5 ;  /* 0x0000001fff087819 */ /* 0x000fe40000011405 */
[----:B------:R-:W-:Y:S02]  /*03c0*/  LEA.HI R9, R9, R0, RZ, 0x2 ;  /* 0x0000000009097211 */ /* 0x000fe400078f10ff */
[----:B------:R-:W-:Y:S02]  /*03d0*/  LEA.HI R8, R8, R5, RZ, 0x2 ;  /* 0x0000000508087211 */ /* 0x000fe400078f10ff */
[----:B-1----:R-:W-:Y:S01]  /*03e0*/  I2FP.F32.U32 R11, R4 ;  /* 0x00000004000b7245 */ /* 0x002fe20000201000 */
[----:B------:R-:W-:Y:S01]  /*03f0*/  VOTEU.ALL UP0, P0 ;  /* 0x00000000003f7886 */ /* 0x000fe20000000000 */
[----:B------:R-:W-:Y:S01]  /*0400*/  LOP3.LUT R10, R8, 0x3ffffffc, RZ, 0xc0, !PT ;  /* 0x3ffffffc080a7812 */ /* 0x000fe200078ec0ff */
[----:B------:R-:W-:Y:S01]  /*0410*/  VOTEU.ALL UP1, P0 ;  /* 0x00000000003f7886 */ /* 0x000fe20000020000 */
[----:B------:R-:W-:Y:S01]  /*0420*/  LOP3.LUT R9, R9, 0xfffffffc, RZ, 0xc0, !PT ;  /* 0xfffffffc09097812 */ /* 0x000fe200078ec0ff */
[----:B------:R-:W-:Y:S01]  /*0430*/  FMUL R13, R11, UR4 ;  /* 0x000000040b0d7c20 */ /* 0x000fe20008400000 */
[----:B------:R-:W1:Y:S01]  /*0440*/  @!UP0 S2UR UR7, SR_CgaCtaId ;  /* 0x00000000000789c3 */ /* 0x000e620000008800 */
[----:B------:R-:W-:Y:S01]  /*0450*/  IMAD.IADD R11, R5, 0x1, -R10 ;  /* 0x00000001050b7824 */ /* 0x000fe200078e0a0a */
[----:B0-----:R-:W-:Y:S01]  /*0460*/  I2FP.F32.U32 R10, UR8 ;  /* 0x00000008000a7c45 */ /* 0x001fe20008201000 */
[----:B------:R-:W-:Y:S01]  /*0470*/  IMAD.IADD R8, R0, 0x1, -R9 ;  /* 0x0000000100087824 */ /* 0x000fe200078e0a09 */
[----:B------:R-:W-:Y:S01]  /*0480*/  ULDC UR4, c[0x0][0x150] ;  /* 0x0000540000047ab9 */ /* 0x000fe20000000800 */
[----:B------:R-:W0:Y:S01]  /*0490*/  F2I.U32.TRUNC.NTZ R13, R13 ;  /* 0x0000000d000d7305 */ /* 0x000e22000020f000 */
[----:B------:R-:W-:Y:S01]  /*04a0*/  SHF.R.S32.HI R0, RZ, 0x1f, R3 ;  /* 0x0000001fff007819 */ /* 0x000fe20000011403 */
[----:B------:R-:W-:Y:S01]  /*04b0*/  FMUL R10, R10, UR4 ;  /* 0x000000040a0a7c20 */ /* 0x000fe20008400000 */
[----:B------:R-:W5:Y:S01]  /*04c0*/  LDC R9, c[0x0][0x148] ;  /* 0x00005200ff097b82 */ /* 0x000f620000000800 */
[----:B------:R-:W-:Y:S01]  /*04d0*/  IMAD R8, R11, 0x4, R8 ;  /* 0x000000040b087824 */ /* 0x000fe200078e0208 */
[----:B------:R-:W-:Y:S01]  /*04e0*/  LEA.HI R0, R0, R3, RZ, 0x2 ;  /* 0x0000000300007211 */ /* 0x000fe200078f10ff */
[----:B------:R-:W-:Y:S01]  /*04f0*/  UMOV UR4, 0x20 ;  /* 0x0000002000047882 */ /* 0x000fe20000000000 */
[----:B------:R-:W-:Y:S01]  /*0500*/  @!UP0 UMOV UR6, 0x400 ;  /* 0x0000040000068882 */ /* 0x000fe20000000000 */
[----:B------:R-:W4:Y:S01]  /*0510*/  F2I.U32.TRUNC.NTZ R10, R10 ;  /* 0x0000000a000a7305 */ /* 0x000f22000020f000 */
[----:B------:R-:W-:Y:S01]  /*0520*/  LOP3.LUT R0, R0, 0xfffffffc, RZ, 0xc0, !PT ;  /* 0xfffffffc00007812 */ /* 0x000fe200078ec0ff */
[----:B------:R-:W-:Y:S01]  /*0530*/  IMAD.SHL.U32 R19, R8, 0x4, RZ ;  /* 0x0000000408137824 */ /* 0x000fe200078e00ff */
[----:B------:R-:W-:-:S04]  /*0540*/  @!UP0 UIADD3 UR4, -UR4, 0x100000, URZ ;  /* 0x0010000004048890 */ /* 0x000fc8000fffe13f */
[----:B------:R-:W-:Y:S02]  /*0550*/  @!UP0 USHF.L.U32 UR5, UR4, 0xb, URZ ;  /* 0x0000000b04058899 */ /* 0x000fe4000800063f */
[----:B------:R-:W-:Y:S01]  /*0560*/  @!UP0 USHF.L.U32 UR4, UR4, 0x1, URZ ;  /* 0x0000000104048899 */ /* 0x000fe2000800063f */
[----:B--2---:R-:W-:Y:S01]  /*0570*/  ISETP.EQ.U32.AND P3, PT, R14, 0x1, PT ;  /* 0x000000010e00780c */ /* 0x004fe20003f62070 */
[----:B------:R-:W-:Y:S01]  /*0580*/  IMAD.IADD R3, R3, 0x1, -R0 ;  /* 0x0000000103037824 */ /* 0x000fe200078e0a00 */
[----:B------:R-:W-:Y:S01]  /*0590*/  LOP3.LUT R19, R8, 0xc, R19, 0x78, !PT ;  /* 0x0000000c08137812 */ /* 0x000fe200078e7813 */
[----:B0-----:R-:W-:Y:S02]  /*05a0*/  IMAD.MOV R22, RZ, RZ, -R13 ;  /* 0x000000ffff167224 */ /* 0x001fe400078e0a0d */
[----:B------:R-:W-:Y:S01]  /*05b0*/  VIADD R8, R2, 0xffffffff ;  /* 0xffffffff02087836 */ /* 0x000fe20000000000 */
[----:B-1----:R-:W-:Y:S01]  /*05c0*/  @!UP0 ULEA UR6, UR7, UR6, 0x18 ;  /* 0x0000000607068291 */ /* 0x002fe2000f8ec03f */
[----:B------:R-:W-:Y:S01]  /*05d0*/  ISETP.NE.AND P1, PT, R3, 0x3, PT ;  /* 0x000000030300780c */ /* 0x000fe20003f25270 */
[----:B------:R-:W-:Y:S01]  /*05e0*/  VOTEU.ALL UP0, P0 ;  /* 0x00000000003f7886 */ /* 0x000fe20000000000 */
[----:B------:R-:W-:Y:S01]  /*05f0*/  ISETP.LT.U32.AND P0, PT, R19, 0x4, !P2 ;  /* 0x000000041300780c */ /* 0x000fe20005701070 */
[----:B----4-:R-:W-:Y:S01]  /*0600*/  IMAD.MOV R7, RZ, RZ, -R10 ;  /* 0x000000ffff077224 */ /* 0x010fe200078e0a0a */
[----:B------:R-:W-:-:S02]  /*0610*/  ISETP.EQ.OR P1, PT, R3, RZ, !P1 ;  /* 0x000000ff0300720c */ /* 0x000fc40004f22670 */
[----:B------:R-:W-:Y:S01]  /*0620*/  ISETP.GE.U32.AND P5, PT, R8, 0x2, PT ;  /* 0x000000020800780c */ /* 0x000fe20003fa6070 */
[----:B-----5:R-:W-:Y:S01]  /*0630*/  IMAD R0, R9, R22, R4 ;  /* 0x0000001609007224 */ /* 0x020fe200078e0204 */
[----:B------:R-:W-:Y:S01]  /*0640*/  ISETP.EQ.AND P1, PT, R2, RZ, P1 ;  /* 0x000000ff0200720c */ /* 0x000fe20000f22270 */
[----:B---3--:R-:W-:Y:S01]  /*0650*/  IMAD R7, R12, R7, UR8 ;  /* 0x000000080c077e24 */ /* 0x008fe2000f8e0207 */
[----:B------:R-:W-:Y:S01]  /*0660*/  ISETP.NE.AND P2, PT, R2, RZ, PT ;  /* 0x000000ff0200720c */ /* 0x000fe20003f45270 */
[----:B------:R-:W0:Y:S02]  /*0670*/  FENCE.VIEW.ASYNC.S ;  /* 0x00000000000073c6 */ /* 0x000e240000000000 */
[----:B0-----:R0:W1:Y:S01]  /*0680*/  @!UP0 SYNCS.EXCH.64 URZ, [UR6+0x30], UR4 ;  /* 0x00003004063f85b2 */ /* 0x0010620008000100 */
[----:B------:R-:W-:Y:S02]  /*0690*/  ISETP.NE.AND P4, PT, R0, R19, PT ;  /* 0x000000130000720c */ /* 0x000fe40003f85270 */
[----:B------:R-:W-:-:S02]  /*06a0*/  SEL R18, RZ, 0x1, !P1 ;  /* 0x00000001ff127807 */ /* 0x000fc40004800000 */
[----:B------:R-:W-:Y:S02]  /*06b0*/  ISETP.EQ.OR P4, PT, R7, RZ, !P4 ;  /* 0x000000ff0700720c */ /* 0x000fe40006782670 */
[----:B------:R-:W-:Y:S02]  /*06c0*/  LOP3.LUT R0, R94, 0x7f, RZ, 0xc0, !PT ;  /* 0x0000007f5e007812 */ /* 0x000fe400078ec0ff */
[----:B------:R-:W-:Y:S02]  /*06d0*/  PLOP3.LUT P0, PT, P0, P4, PT, 0x80, 0x0 ;  /* 0x000000000000781c */ /* 0x000fe40000709070 */
[----:B------:R-:W-:Y:S02]  /*06e0*/  SEL R18, R18, 0x2, P5 ;  /* 0x0000000212127807 */ /* 0x000fe40002800000 */
[----:B------:R-:W-:Y:S01]  /*06f0*/  P2R R102, PR, RZ, 0x1 ;  /* 0x00000001ff667803 */ /* 0x000fe20000000000 */
[----:B------:R0:W2:Y:S01]  /*0700*/  @!UP1 SYNCS.EXCH.64 URZ, [UR6+0x38], UR4 ;  /* 0x00003804063f95b2 */ /* 0x0000a20008000100 */
[----:B------:R-:W-:Y:S01]  /*0710*/  NOP ;  /* 0x0000000000007918 */ /* 0x000fe20000000000 */
[----:B------:R-:W-:Y:S06]  /*0720*/  @!P3 BRA `(.L_x_3) ;  /* 0x000000000008b947 */ /* 0x000fec0003800000 */
[----:B-12---:R-:W-:Y:S01]  /*0730*/  UCGABAR_ARV ;  /* 0x00000000000079c7 */ /* 0x006fe20008000000 */
[----:B------:R-:W-:Y:S05]  /*0740*/  BRA `(.L_x_4) ;  /* 0x0000000000047947 */ /* 0x000fea0003800000 */
.L_x_3:
[----:B-12---:R-:W-:Y:S01]  /*0750*/  NOP ;  /* 0x0000000000007918 */ /* 0x006fe20000000000 */
.L_x_4:
[----:B------:R-:W1:Y:S01]  /*0760*/  LDC R2, c[0x0][0x65c] ;  /* 0x00019700ff027b82 */ /* 0x000e620000000800 */
[----:B------:R-:W-:Y:S02]  /*0770*/  IMAD.U32 R10, RZ, RZ, UR8 ;  /* 0x00000008ff0a7e24 */ /* 0x000fe4000f8e00ff */
[----:B------:R-:W-:Y:S01]  /*0780*/  IMAD.MOV.U32 R11, RZ, RZ, RZ ;  /* 0x000000ffff0b7224 */ /* 0x000fe200078e00ff */
[----:B-1----:R-:W-:-:S04]  /*0790*/  ISETP.NE.AND P1, PT, R2, 0x1, PT ;  /* 0x000000010200780c */ /* 0x002fc80003f25270 */
[----:B------:R-:W-:-:S09]  /*07a0*/  P2R R5, PR, RZ, 0x2 ;  /* 0x00000002ff057803 */ /* 0x000fd20000000000 */
[----:B------:R-:W1:Y:S01]  /*07b0*/  @P1 LDC R17, c[0x0][0x10] ;  /* 0x00000400ff111b82 */ /* 0x000e620000000800 */
[----:B------:R-:W-:Y:S02]  /*07c0*/  @P1 IMAD.MOV.U32 R5, RZ, RZ, RZ ;  /* 0x000000ffff051224 */ /* 0x000fe400078e00ff */
[----:B------:R-:W-:-:S05]  /*07d0*/  @P1 IMAD.MOV.U32 R15, RZ, RZ, RZ ;  /* 0x000000ffff0f1224 */ /* 0x000fca00078e00ff */
[----:B------:R-:W2:Y:S01]  /*07e0*/  @!P1 LDC R13, c[0x0][0xc] ;  /* 0x00000300ff0d9b82 */ /* 0x000ea20000000800 */
[----:B0-----:R-:W-:Y:S01]  /*07f0*/  ULDC UR4, c[0x0][0xc] ;  /* 0x0000030000047ab9 */ /* 0x001fe20000000800 */
[----:B------:R-:W-:Y:S01]  /*0800*/  ULDC UR5, c[0x0][0x10] ;  /* 0x0000040000057ab9 */ /* 0x000fe20000000800 */
[----:B------:R-:W-:Y:S01]  /*0810*/  ULDC UR6, c[0x0][0x14] ;  /* 0x0000050000067ab9 */ /* 0x000fe20000000800 */
[----:B------:R-:W-:-:S04]  /*0820*/  UIMAD.WIDE.U32 UR4, UR4, UR5, URZ ;  /* 0x00000005040472a5 */ /* 0x000fc8000f8e003f */
[----:B------:R-:W-:Y:S02]  /*0830*/  UIMAD.WIDE.U32 UR36, UR4, UR6, URZ ;  /* 0x00000006042472a5 */ /* 0x000fe4000f8e003f */
[----:B------:R-:W-:-:S04]  /*0840*/  UIMAD UR42, UR5, UR6, URZ ;  /* 0x00000006052a72a4 */ /* 0x000fc8000f8e023f */
[----:B------:R-:W-:Y:S01]  /*0850*/  UIADD3 UR42, UR37, UR42, URZ ;  /* 0x0000002a252a7290 */ /* 0x000fe2000fffe03f */
[----:B-1----:R-:W-:-:S04]  /*0860*/  @P1 IMAD.WIDE.U32 R16, R17, UR8, R4 ;  /* 0x0000000811101c25 */ /* 0x002fc8000f8e0004 */
[----:B------:R-:W-:Y:S02]  /*0870*/  @P1 IMAD.IADD R17, R17, 0x1, R15 ;  /* 0x0000000111111824 */ /* 0x000fe400078e020f */
[----:B--2---:R-:W-:-:S04]  /*0880*/  @!P1 IMAD.WIDE.U32 R10, R4, R13, R10 ;  /* 0x0000000d040a9225 */ /* 0x004fc800078e000a */
[----:B------:R-:W-:Y:S02]  /*0890*/  @!P1 IMAD.MOV.U32 R16, RZ, RZ, R10 ;  /* 0x000000ffff109224 */ /* 0x000fe400078e000a */
[----:B------:R-:W-:Y:S01]  /*08a0*/  @!P1 IMAD.MOV.U32 R17, RZ, RZ, R11 ;  /* 0x000000ffff119224 */ /* 0x000fe200078e000b */
[----:B------:R-:W-:Y:S06]  /*08b0*/  @!P3 BRA `(.L_x_5) ;  /* 0x00000000000cb947 */ /* 0x000fec0003800000 */
[----:B------:R-:W-:Y:S01]  /*08c0*/  UCGABAR_WAIT ;  /* 0x0000000000007dc7 */ /* 0x000fe20008000000 */
[----:B------:R-:W-:Y:S01]  /*08d0*/  CCTL.IVALL ;  /* 0x00000000ff00798f */ /* 0x000fe20002000000 */
[----:B------:R-:W-:Y:S05]  /*08e0*/  BRA `(.L_x_6) ;  /* 0x0000000000047947 */ /* 0x000fea0003800000 */
.L_x_5:
[----:B------:R-:W-:Y:S06]  /*08f0*/  BAR.SYNC.DEFER_BLOCKING 0x0 ;  /* 0x0000000000007b1d */ /* 0x000fec0000010000 */
.L_x_6:
[----:B------:R-:W-:Y:S05]  /*0900*/  @!P2 BRA `(.L_x_7) ;  /* 0x0000005c0080a947 */ /* 0x000fea0003800000 */
[----:B------:R-:W-:-:S13]  /*0910*/  ISETP.GT.U32.AND P0, PT, R8, 0x1, PT ;  /* 0x000000010800780c */ /* 0x000fda0003f04070 */
[----:B------:R-:W-:Y:S05]  /*0920*/  @P0 EXIT ;  /* 0x000000000000094d */ /* 0x000fea0003800000 */
[----:B------:R-:W-:Y:S01]  /*0930*/  ULDC.64 UR4, c[0x0][0x650] ;  /* 0x0001940000047ab9 */ /* 0x000fe20000000a00 */
[----:B------:R-:W-:Y:S01]  /*0940*/  PRMT R3, RZ, 0x7610, R3 ;  /* 0x00007610ff037816 */ /* 0x000fe20000000003 */
[----:B------:R-:W-:Y:S01]  /*0950*/  IMAD.MOV.U32 R101, RZ, RZ, -0x1 ;  /* 0xffffffffff657424 */ /* 0x000fe200078e00ff */
[----:B------:R-:W-:Y:S01]  /*0960*/  ISETP.GE.U32.AND P0, PT, R16, UR4, PT ;  /* 0x0000000410007c0c */ /* 0x000fe2000bf06070 */
[----:B------:R-:W-:Y:S02]  /*0970*/  IMAD.MOV.U32 R100, RZ, RZ, -0x1 ;  /* 0xffffffffff647424 */ /* 0x000fe400078e00ff */
[----:B------:R-:W-:Y:S01]  /*0980*/  IMAD.MOV.U32 R99, RZ, RZ, -0x1 ;  /* 0xffffffffff637424 */ /* 0x000fe200078e00ff */
[----:B------:R-:W-:-:S13]  /*0990*/  ISETP.GE.U32.AND.EX P0, PT, R17, UR5, PT, P0 ;  /* 0x0000000511007c0c */ /* 0x000fda000bf06100 */
[----:B------:R-:W-:Y:S05]  /*09a0*/  @P0 BRA `(.L_x_8) ;  /* 0x0000000400280947 */ /* 0x000fea0003800000 */
[----:B------:R-:W0:Y:S01]  /*09b0*/  LDC.64 R24, c[0x0][0x628] ;  /* 0x00018a00ff187b82 */ /* 0x000e220000000a00 */
[----:B------:R-:W-:Y:S02]  /*09c0*/  IMAD.MOV.U32 R10, RZ, RZ, R16 ;  /* 0x000000ffff0a7224 */ /* 0x000fe400078e0010 */
[----:B------:R-:W-:-:S05]  /*09d0*/  IMAD.MOV.U32 R11, RZ, RZ, R17 ;  /* 0x000000ffff0b7224 */ /* 0x000fca00078e0011 */
[----:B------:R-:W1:Y:S08]  /*09e0*/  LDC R8, c[0x0][0x630] ;  /* 0x00018c00ff087b82 */ /* 0x000e700000000800 */
[----:B------:R-:W2:Y:S01]  /*09f0*/  LDC.64 R26, c[0x0][0x620] ;  /* 0x00018800ff1a7b82 */ /* 0x000ea20000000a00 */
[----:B0-----:R-:W-:-:S04]  /*0a00*/  ISETP.NE.U32.AND P0, PT, R24, RZ, PT ;  /* 0x000000ff1800720c */ /* 0x001fc80003f05070 */
[----:B------:R-:W-:-:S13]  /*0a10*/  ISETP.NE.AND.EX P0, PT, R25, RZ, PT, P0 ;  /* 0x000000ff1900720c */ /* 0x000fda0003f05300 */
[----:B-12---:R-:W-:Y:S05]  /*0a20*/  @!P0 BRA `(.L_x_9) ;  /* 0x0000000000288947 */ /* 0x006fea0003800000 */
[----:B------:R-:W0:Y:S02]  /*0a30*/  LDC R3, c[0x0][0x634] ;  /* 0x00018d00ff037b82 */ /* 0x000e240000000800 */
[----:B0-----:R-:W-:-:S05]  /*0a40*/  IADD3 R3, P0, R16, R3, RZ ;  /* 0x0000000310037210 */ /* 0x001fca0007f1e0ff */
[----:B------:R-:W-:-:S04]  /*0a50*/  IMAD.X R21, RZ, RZ, R17, P0 ;  /* 0x000000ffff157224 */ /* 0x000fc800000e0611 */
[----:B------:R-:W-:-:S04]  /*0a60*/  IMAD.WIDE.U32 R10, R21, R24, RZ ;  /* 0x00000018150a7225 */ /* 0x000fc800078e00ff */
[----:B------:R-:W-:-:S04]  /*0a70*/  IMAD.WIDE.U32 R12, P0, R3, R25, R10 ;  /* 0x00000019030c7225 */ /* 0x000fc8000780000a */
[----:B------:R-:W-:-:S04]  /*0a80*/  IMAD.WIDE.U32 R10, R3, R24, RZ ;  /* 0x00000018030a7225 */ /* 0x000fc800078e00ff */
[----:B------:R-:W-:Y:S01]  /*0a90*/  IMAD.X R15, RZ, RZ, RZ, P0 ;  /* 0x000000ffff0f7224 */ /* 0x000fe200000e06ff */
[----:B------:R-:W-:Y:S01]  /*0aa0*/  IADD3 RZ, P0, R11, R12, RZ ;  /* 0x0000000c0bff7210 */ /* 0x000fe20007f1e0ff */
[----:B------:R-:W-:-:S04]  /*0ab0*/  IMAD.MOV.U32 R14, RZ, RZ, R13 ;  /* 0x000000ffff0e7224 */ /* 0x000fc800078e000d */
[----:B------:R-:W-:-:S08]  /*0ac0*/  IMAD.WIDE.U32.X R10, R21, R25, R14, P0 ;  /* 0x00000019150a7225 */ /* 0x000fd000000e040e */
.L_x_9:
[----:B------:R-:W0:Y:S01]  /*0ad0*/  LDC.64 R30, c[0x0][0x640] ;  /* 0x00019000ff1e7b82 */ /* 0x000e220000000a00 */
[--C-:B------:R-:W-:Y:S01]  /*0ae0*/  SHF.R.U64 R99, R10, R8, R11.reuse ;  /* 0x000000080a637219 */ /* 0x100fe2000000120b */
[----:B------:R-:W-:Y:S01]  /*0af0*/  IMAD R22, R9, R22, R4 ;  /* 0x0000001609167224 */ /* 0x000fe200078e0204 */
[----:B------:R-:W-:Y:S01]  /*0b00*/  SHF.R.U32.HI R3, RZ, R8, R11 ;  /* 0x00000008ff037219 */ /* 0x000fe2000001160b */
[----:B------:R-:W-:Y:S01]  /*0b10*/  IMAD.MOV.U32 R23, RZ, RZ, 0x1 ;  /* 0x00000001ff177424 */ /* 0x000fe200078e00ff */
[----:B------:R-:W-:-:S03]  /*0b20*/  IADD3 R5, P0, RZ, -R99, RZ ;  /* 0x80000063ff057210 */ /* 0x000fc60007f1e0ff */
[----:B------:R-:W1:Y:S02]  /*0b30*/  LDC R12, c[0x0][0x618] ;  /* 0x00018600ff0c7b82 */ /* 0x000e640000000800 */
[----:B------:R-:W-:Y:S02]  /*0b40*/  IMAD.X R3, RZ, RZ, ~R3, P0 ;  /* 0x000000ffff037224 */ /* 0x000fe400000e0e03 */
[----:B------:R-:W-:-:S04]  /*0b50*/  IMAD.WIDE.U32 R10, R5, R26, R16 ;  /* 0x0000001a050a7225 */ /* 0x000fc800078e0010 */
[----:B------:R-:W2:Y:S01]  /*0b60*/  LDC R20, c[0x0][0x608] ;  /* 0x00018200ff147b82 */ /* 0x000ea20000000800 */
[----:B------:R-:W-:Y:S02]  /*0b70*/  IMAD R8, R3, R26, RZ ;  /* 0x0000001a03087224 */ /* 0x000fe400078e02ff */
[----:B------:R-:W-:Y:S02]  /*0b80*/  IMAD.MOV.U32 R3, RZ, RZ, -0x1 ;  /* 0xffffffffff037424 */ /* 0x000fe400078e00ff */
[----:B------:R-:W-:-:S03]  /*0b90*/  IMAD R5, R5, R27, R8 ;  /* 0x0000001b05057224 */ /* 0x000fc600078e0208 */
[----:B------:R-:W3:Y:S01]  /*0ba0*/  LDC R28, c[0x0][0x658] ;  /* 0x00019600ff1c7b82 */ /* 0x000ee20000000800 */
[----:B------:R-:W-:Y:S01]  /*0bb0*/  IMAD.IADD R5, R11, 0x1, R5 ;  /* 0x000000010b057824 */ /* 0x000fe200078e0205 */
[----:B0-----:R-:W-:-:S04]  /*0bc0*/  ISETP.NE.U32.AND P0, PT, R30, RZ, PT ;  /* 0x000000ff1e00720c */ /* 0x001fc80003f05070 */
[----:B------:R-:W-:Y:S02]  /*0bd0*/  ISETP.NE.AND.EX P0, PT, R31, RZ, PT, P0 ;  /* 0x000000ff1f00720c */ /* 0x000fe40003f05300 */
[----:B------:R-:W0:Y:S01]  /*0be0*/  LDC R24, c[0x0][0x600] ;  /* 0x00018000ff187b82 */ /* 0x000e220000000800 */
[-CC-:B-1----:R-:W-:Y:S02]  /*0bf0*/  SHF.R.U64 R14, R10, R12.reuse, R5.reuse ;  /* 0x0000000c0a0e7219 */ /* 0x182fe40000001205 */
[----:B------:R-:W-:-:S05]  /*0c00*/  SHF.R.U32.HI R5, RZ, R12, R5 ;  /* 0x0000000cff057219 */ /* 0x000fca0000011605 */
[----:B------:R-:W1:Y:S01]  /*0c10*/  LDC R15, c[0x0][0x648] ;  /* 0x00019200ff0f7b82 */ /* 0x000e620000000800 */
[-CC-:B--2---:R-:W-:Y:S02]  /*0c20*/  SHF.R.U64 R27, R14, R20.reuse, R5.reuse ;  /* 0x000000140e1b7219 */ /* 0x184fe40000001205 */
[----:B------:R-:W-:-:S05]  /*0c30*/  SHF.R.U32.HI R5, RZ, R20, R5 ;  /* 0x00000014ff057219 */ /* 0x000fca0000011605 */
[----:B------:R-:W2:Y:S01]  /*0c40*/  LDC R21, c[0x0][0x638] ;  /* 0x00018e00ff157b82 */ /* 0x000ea20000000800 */
[-CC-:B---3--:R-:W-:Y:S02]  /*0c50*/  SHF.R.U64 R20, R27, R28.reuse, R5.reuse ;  /* 0x0000001c1b147219 */ /* 0x188fe40000001205 */
[-C--:B------:R-:W-:Y:S02]  /*0c60*/  SHF.L.U32 R3, R3, R28.reuse, RZ ;  /* 0x0000001c03037219 */ /* 0x080fe400000006ff */
[----:B------:R-:W-:Y:S01]  /*0c70*/  SHF.R.U32.HI R5, RZ, R28, R5 ;  /* 0x0000001cff057219 */ /* 0x000fe20000011605 */
[----:B------:R-:W-:Y:S01]  /*0c80*/  IMAD.MOV.U32 R4, RZ, RZ, R20 ;  /* 0x000000ffff047224 */ /* 0x000fe200078e0014 */
[----:B------:R-:W-:Y:S01]  /*0c90*/  LOP3.LUT R12, RZ, R3, RZ, 0x33, !PT ;  /* 0x00000003ff0c7212 */ /* 0x000fe200078e33ff */
[----:B------:R-:W3:Y:S01]  /*0ca0*/  LDC R25, c[0x0][0x610] ;  /* 0x00018400ff197b82 */ /* 0x000ee20000000800 */
[----:B------:R-:W-:Y:S05]  /*0cb0*/  @!P0 BRA `(.L_x_10) ;  /* 0x0000000000288947 */ /* 0x000fea0003800000 */
[----:B------:R-:W4:Y:S02]  /*0cc0*/  LDC R3, c[0x0][0x64c] ;  /* 0x00019300ff037b82 */ /* 0x000f240000000800 */
[----:B----4-:R-:W-:-:S05]  /*0cd0*/  IADD3 R3, P0, R20, R3, RZ ;  /* 0x0000000314037210 */ /* 0x010fca0007f1e0ff */
        /* <DEDUP_REMOVED lines=8> */
.L_x_10:
[----:B-1----:R-:W-:Y:S01]  /*0d60*/  SHF.R.U64 R4, R4, R15, R5 ;  /* 0x0000000f04047219 */ /* 0x002fe20000001205 */
[----:B0-----:R-:W-:Y:S01]  /*0d70*/  VIADD R5, R24, 0xffffffff ;  /* 0xffffffff18057836 */ /* 0x001fe20000000000 */
[----:B------:R-:W-:Y:S02]  /*0d80*/  SHF.L.U32 R3, R23, R28, RZ ;  /* 0x0000001c17037219 */ /* 0x000fe400000006ff */
[----:B------:R-:W-:Y:S01]  /*0d90*/  LOP3.LUT R12, R27, R12, RZ, 0xc0, !PT ;  /* 0x0000000c1b0c7212 */ /* 0x000fe200078ec0ff */
[----:B------:R-:W-:Y:S01]  /*0da0*/  IMAD.MOV R8, RZ, RZ, -R4 ;  /* 0x000000ffff087224 */ /* 0x000fe200078e0a04 */
[----:B------:R-:W-:-:S03]  /*0db0*/  SEL R7, R7, R22, !P1 ;  /* 0x0000001607077207 */ /* 0x000fc60004800000 */
[----:B------:R-:W-:Y:S01]  /*0dc0*/  IMAD R12, R3, R4, R12 ;  /* 0x00000004030c7224 */ /* 0x000fe200078e020c */
[----:B------:R-:W-:Y:S01]  /*0dd0*/  LOP3.LUT R4, R14, R5, RZ, 0xc0, !PT ;  /* 0x000000050e047212 */ /* 0x000fe200078ec0ff */
[----:B--2---:R-:W-:Y:S02]  /*0de0*/  IMAD R3, R8, R21, R20 ;  /* 0x0000001508037224 */ /* 0x004fe400078e0214 */
[----:B---3--:R-:W-:Y:S02]  /*0df0*/  IMAD R7, R12, R25, R7 ;  /* 0x000000190c077224 */ /* 0x008fe400078e0207 */
[----:B------:R-:W-:Y:S02]  /*0e00*/  IMAD.MOV.U32 R5, RZ, RZ, 0x1 ;  /* 0x00000001ff057424 */ /* 0x000fe400078e00ff */
[----:B------:R-:W-:-:S03]  /*0e10*/  IMAD R4, R3, R24, R4 ;  /* 0x0000001803047224 */ /* 0x000fc600078e0204 */
[----:B------:R-:W-:Y:S02]  /*0e20*/  PRMT R3, R5, 0x7610, R3 ;  /* 0x0000761005037816 */ /* 0x000fe40000000003 */
[----:B------:R-:W-:Y:S02]  /*0e30*/  SEL R100, R4, R7, !P1 ;  /* 0x0000000704647207 */ /* 0x000fe40004800000 */
[----:B------:R-:W-:-:S07]  /*0e40*/  SEL R101, R7, R4, !P1 ;  /* 0x0000000407657207 */ /* 0x000fce0004800000 */
.L_x_8:
[----:B------:R-:W-:-:S08]  /*0e50*/  NOP ;  /* 0x0000000000007918 */ /* 0x000fd00000000000 */
[----:B------:R-:W0:Y:S02]  /*0e60*/  USETMAXREG.TRY_ALLOC.CTAPOOL UP0, 0xe8 ;  /* 0x000000e8000079c8 */ /* 0x000e240008000600 */
[----:B0-----:R-:W-:-:S13]  /*0e70*/  PLOP3.LUT P0, PT, PT, PT, UP0, 0x80, 0x0 ;  /* 0x000000000000781c */ /* 0x001fda0003f0f008 */
[----:B------:R-:W-:Y:S05]  /*0e80*/  @!P0 BRA `(.L_x_8) ;  /* 0xfffffffc00f08947 */ /* 0x000fea000383ffff */
[----:B------:R-:W-:Y:S01]  /*0e90*/  ULDC.64 UR4, c[0x0][0x598] ;  /* 0x0001660000047ab9 */ /* 0x000fe20000000a00 */
[----:B------:R-:W-:Y:S01]  /*0ea0*/  ULDC.64 UR38, c[0x0][0x208] ;  /* 0x0000820000267ab9 */ /* 0x000fe20000000a00 */
[----:B------:R-:W-:-:S04]  /*0eb0*/  ISETP.NE.U32.AND P0, PT, RZ, UR4, PT ;  /* 0x00000004ff007c0c */ /* 0x000fc8000bf05070 */
[----:B------:R-:W-:-:S13]  /*0ec0*/  ISETP.NE.AND.EX P0, PT, RZ, UR5, PT, P0 ;  /* 0x00000005ff007c0c */ /* 0x000fda000bf05300 */
[----:B------:R-:W-:Y:S05]  /*0ed0*/  @!P0 BRA `(.L_x_11) ;  /* 0x00000000001c8947 */ /* 0x000fea0003800000 */
[----:B------:R-:W0:Y:S02]  /*0ee0*/  LDC.64 R4, c[0x0][0x598] ;  /* 0x00016600ff047b82 */ /* 0x000e240000000a00 */
[----:B0-----:R-:W2:Y:S02]  /*0ef0*/  LDG.E.64 R4, desc[UR38][R4.64] ;  /* 0x0000002604047981 */ /* 0x001ea4000c1e1b00 */
[----:B--2---:R-:W-:-:S04]  /*0f00*/  ISETP.NE.U32.AND P0, PT, R4, RZ, PT ;  /* 0x000000ff0400720c */ /* 0x004fc80003f05070 */
[----:B------:R-:W-:-:S13]  /*0f10*/  ISETP.NE.AND.EX P0, PT, R5, RZ, PT, P0 ;  /* 0x000000ff0500720c */ /* 0x000fda0003f05300 */
[----:B------:R-:W-:Y:S05]  /*0f20*/  @!P0 BRA `(.L_x_11) ;  /* 0x0000000000088947 */ /* 0x000fea0003800000 */
[----:B------:R0:W5:Y:S01]  /*0f30*/  LD.E R88, desc[UR38][R4.64] ;  /* 0x0000002604587980 */ /* 0x000162000c101900 */
[----:B------:R-:W-:Y:S05]  /*0f40*/  BRA `(.L_x_12) ;  /* 0x0000000000247947 */ /* 0x000fea0003800000 */
.L_x_11:
[----:B------:R-:W-:Y:S02]  /*0f50*/  ULDC.64 UR4, c[0x0][0x588] ;  /* 0x0001620000047ab9 */ /* 0x000fe40000000a00 */
[----:B------:R-:W-:-:S04]  /*0f60*/  ISETP.NE.U32.AND P0, PT, RZ, UR4, PT ;  /* 0x00000004ff007c0c */ /* 0x000fc8000bf05070 */
[----:B------:R-:W-:-:S13]  /*0f70*/  ISETP.NE.AND.EX P0, PT, RZ, UR5, PT, P0 ;  /* 0x00000005ff007c0c */ /* 0x000fda000bf05300 */
[----:B------:R-:W-:Y:S05]  /*0f80*/  @!P0 BRA `(.L_x_13) ;  /* 0x00000000000c8947 */ /* 0x000fea0003800000 */
[----:B------:R-:W0:Y:S02]  /*0f90*/  LDC.64 R88, c[0x0][0x588] ;  /* 0x00016200ff587b82 */ /* 0x000e240000000a00 */
[----:B0-----:R1:W5:Y:S01]  /*0fa0*/  LDG.E R88, desc[UR38][R88.64] ;  /* 0x0000002658587981 */ /* 0x001362000c1e1900 */
[----:B------:R-:W-:Y:S05]  /*0fb0*/  BRA `(.L_x_12) ;  /* 0x0000000000087947 */ /* 0x000fea0003800000 */
.L_x_13:
[----:B------:R-:W-:Y:S02]  /*0fc0*/  ULDC UR4, c[0x0][0x580] ;  /* 0x0001600000047ab9 */ /* 0x000fe40000000800 */
[----:B------:R-:W-:-:S07]  /*0fd0*/  IMAD.U32 R88, RZ, RZ, UR4 ;  /* 0x00000004ff587e24 */ /* 0x000fce000f8e00ff */
.L_x_12:
[----:B------:R-:W-:Y:S02]  /*0fe0*/  ULDC.64 UR4, c[0x0][0x5a0] ;  /* 0x0001680000047ab9 */ /* 0x000fe40000000a00 */
[----:B------:R-:W-:-:S04]  /*0ff0*/  ISETP.NE.U32.AND P0, PT, RZ, UR4, PT ;  /* 0x00000004ff007c0c */ /* 0x000fc8000bf05070 */
[----:B------:R-:W-:-:S13]  /*1000*/  ISETP.NE.AND.EX P0, PT, RZ, UR5, PT, P0 ;  /* 0x00000005ff007c0c */ /* 0x000fda000bf05300 */
[----:B------:R-:W-:Y:S05]  /*1010*/  @!P0 BRA `(.L_x_14) ;  /* 0x00000000001c8947 */ /* 0x000fea0003800000 */
[----:B0-----:R-:W0:Y:S02]  /*1020*/  LDC.64 R4, c[0x0][0x5a0] ;  /* 0x00016800ff047b82 */ /* 0x001e240000000a00 */
[----:B0-----:R-:W2:Y:S02]  /*1030*/  LDG.E.64 R4, desc[UR38][R4.64] ;  /* 0x0000002604047981 */ /* 0x001ea4000c1e1b00 */
[----:B--2---:R-:W-:-:S04]  /*1040*/  ISETP.NE.U32.AND P0, PT, R4, RZ, PT ;  /* 0x000000ff0400720c */ /* 0x004fc80003f05070 */
[----:B------:R-:W-:-:S13]  /*1050*/  ISETP.NE.AND.EX P0, PT, R5, RZ, PT, P0 ;  /* 0x000000ff0500720c */ /* 0x000fda0003f05300 */
[----:B------:R-:W-:Y:S05]  /*1060*/  @!P0 BRA `(.L_x_14) ;  /* 0x0000000000088947 */ /* 0x000fea0003800000 */
[----:B-1----:R0:W5:Y:S01]  /*1070*/  LD.E R89, desc[UR38][R4.64] ;  /* 0x0000002604597980 */ /* 0x002162000c101900 */
[----:B------:R-:W-:Y:S05]  /*1080*/  BRA `(.L_x_15) ;  /* 0x0000000000247947 */ /* 0x000fea0003800000 */
.L_x_14:
[----:B------:R-:W-:Y:S02]  /*1090*/  ULDC.64 UR4, c[0x0][0x590] ;  /* 0x0001640000047ab9 */ /* 0x000fe40000000a00 */
[----:B------:R-:W-:-:S04]  /*10a0*/  ISETP.NE.U32.AND P0, PT, RZ, UR4, PT ;  /* 0x00000004ff007c0c */ /* 0x000fc8000bf05070 */
[----:B------:R-:W-:-:S13]  /*10b0*/  ISETP.NE.AND.EX P0, PT, RZ, UR5, PT, P0 ;  /* 0x00000005ff007c0c */ /* 0x000fda000bf05300 */
[----:B------:R-:W-:Y:S05]  /*10c0*/  @!P0 BRA `(.L_x_16) ;  /* 0x00000000000c8947 */ /* 0x000fea0003800000 */
[----:B0-----:R-:W1:Y:S02]  /*10d0*/  LDC.64 R4, c[0x0][0x590] ;  /* 0x00016400ff047b82 */ /* 0x001e640000000a00 */
[----:B-1----:R1:W5:Y:S01]  /*10e0*/  LDG.E R89, desc[UR38][R4.64] ;  /* 0x0000002604597981 */ /* 0x002362000c1e1900 */
[----:B------:R-:W-:Y:S05]  /*10f0*/  BRA `(.L_x_15) ;  /* 0x0000000000087947 */ /* 0x000fea0003800000 */
.L_x_16:
[----:B------:R-:W-:Y:S02]  /*1100*/  ULDC UR4, c[0x0][0x584] ;  /* 0x0001610000047ab9 */ /* 0x000fe40000000800 */
[----:B-1----:R-:W-:-:S07]  /*1110*/  IMAD.U32 R89, RZ, RZ, UR4 ;  /* 0x00000004ff597e24 */ /* 0x002fce000f8e00ff */
.L_x_15:
[----:B------:R-:W-:-:S13]  /*1120*/  LOP3.LUT P0, RZ, R3, 0xff, RZ, 0xc0, !PT ;  /* 0x000000ff03ff7812 */ /* 0x000fda000780c0ff */
[----:B------:R-:W-:Y:S05]  /*1130*/  @!P0 EXIT ;  /* 0x000000000000894d */ /* 0x000fea0003800000 */
[----:B------:R-:W2:Y:S01]  /*1140*/  LDC R92, c[0x0][0x658] ;  /* 0x00019600ff5c7b82 */ /* 0x000ea20000000800 */
[----:B------:R-:W-:Y:S01]  /*1150*/  ULDC.64 UR6, c[0x0][0x288] ;  /* 0x0000a20000067ab9 */ /* 0x000fe20000000a00 */
[----:B------:R-:W-:Y:S01]  /*1160*/  LOP3.LUT R6, R6, 0x1, RZ, 0xc0, !PT ;  /* 0x0000000106067812 */ /* 0x000fe200078ec0ff */
[----:B------:R-:W-:Y:S01]  /*1170*/  UIADD3 UR4, UR7, 0x3f, URZ ;  /* 0x0000003f07047890 */ /* 0x000fe2000fffe03f */
[----:B------:R-:W-:Y:S01]  /*1180*/  SHF.R.U32.HI R3, RZ, 0x2, R94 ;  /* 0x00000002ff037819 */ /* 0x000fe2000001165e */
[----:B01----:R-:W-:Y:S01]  /*1190*/  IMAD.MOV.U32 R5, RZ, RZ, -0x1 ;  /* 0xffffffffff057424 */ /* 0x003fe200078e00ff */
[----:B------:R-:W-:Y:S01]  /*11a0*/  SHF.R.U32.HI R0, RZ, 0x1, R0 ;  /* 0x00000001ff007819 */ /* 0x000fe20000011600 */
[----:B------:R-:W-:Y:S01]  /*11b0*/  USHF.R.S32.HI UR5, URZ, 0x1f, UR4 ;  /* 0x0000001f3f057899 */ /* 0x000fe20008011404 */
[----:B------:R-:W0:Y:S01]  /*11c0*/  LDC.64 R90, c[0x0][0x5c8] ;  /* 0x00017200ff5a7b82 */ /* 0x000e220000000a00 */
[----:B------:R-:W-:Y:S01]  /*11d0*/  IMAD.SHL.U32 R22, R6, 0x40, RZ ;  /* 0x0000004006167824 */ /* 0x000fe200078e00ff */
[----:B------:R-:W-:Y:S01]  /*11e0*/  LOP3.LUT R3, R3, 0x7, RZ, 0xc0, !PT ;  /* 0x0000000703037812 */ /* 0x000fe200078ec0ff */
[----:B------:R-:W-:Y:S01]  /*11f0*/  ULEA.HI UR5, UR5, UR4, URZ, 0x6 ;  /* 0x0000000405057291 */ /* 0x000fe2000f8f303f */
[----:B------:R-:W-:Y:S01]  /*1200*/  LOP3.LUT R0, R0, 0x30, RZ, 0xc0, !PT ;  /* 0x0000003000007812 */ /* 0x000fe200078ec0ff */
[----:B------:R-:W-:Y:S01]  /*1210*/  IMAD.MOV.U32 R7, RZ, RZ, 0x1 ;  /* 0x00000001ff077424 */ /* 0x000fe200078e00ff */
[--C-:B------:R-:W-:Y:S01]  /*1220*/  LOP3.LUT R22, R22, 0x40, R3.reuse, 0xe2, !PT ;  /* 0x0000004016167812 */ /* 0x100fe200078ee203 */
[----:B------:R-:W-:Y:S01]  /*1230*/  USHF.R.S32.HI UR43, URZ, 0x6, UR5 ;  /* 0x000000063f2b7899 */ /* 0x000fe20008011405 */
[----:B------:R-:W1:Y:S01]  /*1240*/  LDC R96, c[0x0][0x600] ;  /* 0x00018000ff607b82 */ /* 0x000e620000000800 */
[----:B------:R-:W-:Y:S01]  /*1250*/  IADD3 R3, RZ, -R0, -R3 ;  /* 0x80000000ff037210 */ /* 0x000fe20007ffe803 */
[----:B------:R-:W-:Y:S01]  /*1260*/  IMAD.U32 R4, RZ, RZ, UR6 ;  /* 0x00000006ff047e24 */ /* 0x000fe2000f8e00ff */
[C---:B------:R-:W-:Y:S01]  /*1270*/  LOP3.LUT R93, R94.reuse, 0x3, RZ, 0xc0, !PT ;  /* 0x000000035e5d7812 */ /* 0x040fe200078ec0ff */
[----:B------:R-:W-:Y:S01]  /*1280*/  UISETP.LT.AND UP0, UPT, UR43, 0x1, UPT ;  /* 0x000000012b00788c */ /* 0x000fe2000bf01270 */
[----:B------:R-:W-:Y:S01]  /*1290*/  LOP3.LUT R95, R94, 0x80, RZ, 0xc0, !PT ;  /* 0x000000805e5f7812 */ /* 0x000fe200078ec0ff */
[----:B------:R-:W-:Y:S01]  /*12a0*/  IMAD R3, R6, -0x40, R3 ;  /* 0xffffffc006037824 */ /* 0x000fe200078e0203 */
[----:B------:R-:W-:Y:S01]  /*12b0*/  ULDC UR4, c[0x0][0x284] ;  /* 0x0000a10000047ab9 */ /* 0x000fe20000000800 */
[----:B--2---:R-:W-:Y:S01]  /*12c0*/  SHF.L.U32 R5, R5, R92, RZ ;  /* 0x0000005c05057219 */ /* 0x004fe200000006ff */
[----:B------:R-:W-:Y:S01]  /*12d0*/  USEL UR44, UR43, 0x1, UP0 ;  /* 0x000000012b2c7887 */ /* 0x000fe20008000000 */
[----:B------:R-:W-:Y:S01]  /*12e0*/  IMAD R93, R93, -0x2, R4 ;  /* 0xfffffffe5d5d7824 */ /* 0x000fe200078e0204 */
[----:B------:R-:W-:Y:S01]  /*12f0*/  LOP3.LUT R22, R22, R0, RZ, 0xfc, !PT ;  /* 0x0000000016167212 */ /* 0x000fe200078efcff */
[----:B------:R-:W-:Y:S01]  /*1300*/  IMAD.SHL.U32 R94, R94, 0x2, RZ ;  /* 0x000000025e5e7824 */ /* 0x000fe200078e00ff */
[----:B------:R-:W-:Y:S01]  /*1310*/  SHF.L.U32 R92, R7, R92, RZ ;  /* 0x0000005c075c7219 */ /* 0x000fe200000006ff */
[----:B------:R-:W-:Y:S01]  /*1320*/  VIADD R98, R3, UR4 ;  /* 0x0000000403627c36 */ /* 0x000fe20008000000 */
[----:B------:R-:W-:Y:S01]  /*1330*/  LOP3.LUT R103, R18, 0x1, RZ, 0xfc, !PT ;  /* 0x0000000112677812 */ /* 0x000fe200078efcff */
[----:B------:R-:W-:Y:S01]  /*1340*/  IMAD.MOV.U32 R23, RZ, RZ, RZ ;  /* 0x000000ffff177224 */ /* 0x000fe200078e00ff */
[C---:B0-----:R-:W-:Y:S01]  /*1350*/  SHF.L.U64.HI R91, R90.reuse, 0x3, R91 ;  /* 0x000000035a5b7819 */ /* 0x041fe2000001025b */
[----:B------:R-:W-:Y:S01]  /*1360*/  IMAD.SHL.U32 R90, R90, 0x8, RZ ;  /* 0x000000085a5a7824 */ /* 0x000fe200078e00ff */
[----:B------:R-:W-:Y:S01]  /*1370*/  SHF.R.U32.HI R95, RZ, 0x7, R95 ;  /* 0x00000007ff5f7819 */ /* 0x000fe2000001165f */
[----:B------:R-:W-:Y:S01]  /*1380*/  UIADD3 UR44, UR43, -UR44, URZ ;  /* 0x8000002c2b2c7290 */ /* 0x000fe2000fffe03f */
[----:B------:R-:W-:Y:S01]  /*1390*/  LOP3.LUT R97, RZ, R5, RZ, 0x33, !PT ;  /* 0x00000005ff617212 */ /* 0x000fe200078e33ff */
[----:B------:R-:W-:Y:S01]  /*13a0*/  UMOV UR40, URZ ;  /* 0x0000003f00287c82 */ /* 0x000fe20008000000 */
[----:B------:R-:W-:Y:S01]  /*13b0*/  UMOV UR41, URZ ;  /* 0x0000003f00297c82 */ /* 0x000fe20008000000 */
[----:B-1----:R-:W-:-:S08]  /*13c0*/  VIADD R96, R96, 0xffffffff ;  /* 0xffffffff60607836 */ /* 0x002fd00000000000 */
.L_x_162:
[----:B0-----:R-:W0:Y:S01]  /*13d0*/  SHFL.IDX PT, R0, R95, RZ, 0x1f ;  /* 0x00001fff5f007589 */ /* 0x001e2200000e0000 */
[----:B-1----:R-:W1:Y:S01]  /*13e0*/  S2UR UR7, SR_CgaCtaId ;  /* 0x00000000000779c3 */ /* 0x002e620000008800 */
[----:B------:R-:W-:Y:S01]  /*13f0*/  UMOV UR6, 0x400 ;  /* 0x0000040000067882 */ /* 0x000fe20000000000 */
[----:B0-----:R-:W-:Y:S01]  /*1400*/  R2UR UR4, R0 ;  /* 0x00000000000472ca */ /* 0x001fe200000e0000 */
[----:B-1----:R-:W-:-:S12]  /*1410*/  ULEA UR6, UR7, UR6, 0x18 ;  /* 0x0000000607067291 */ /* 0x002fd8000f8ec03f */
[----:B------:R-:W-:-:S04]  /*1420*/  ULEA.HI UR5, UR4, UR4, URZ, 0x1 ;  /* 0x0000000404057291 */ /* 0x000fc8000f8f083f */
[----:B------:R-:W-:-:S04]  /*1430*/  ULOP3.LUT UR5, UR5, 0x7fffe, URZ, 0xc0, !UPT ;  /* 0x0007fffe05057892 */ /* 0x000fc8000f8ec03f */
[----:B------:R-:W-:-:S03]  /*1440*/  UIADD3 UR5, UR4, -UR5, URZ ;  /* 0x8000000504057290 */ /* 0x000fc6000fffe03f */
[----:B------:R-:W-:Y:S01]  /*1450*/  ULDC UR4, c[0x0][0x28c] ;  /* 0x0000a30000047ab9 */ /* 0x000fe20000000800 */
[----:B------:R-:W-:Y:S01]  /*1460*/  ULEA UR5, UR5, UR6, 0xd ;  /* 0x0000000605057291 */ /* 0x000fe2000f8e683f */
[----:B------:R-:W-:-:S03]  /*1470*/  ISETP.LT.AND P0, PT, RZ, UR4, PT ;  /* 0x00000004ff007c0c */ /* 0x000fc6000bf01270 */
[----:B------:R-:W-:-:S04]  /*1480*/  UIADD3 UR5, UR5, 0x100, URZ ;  /* 0x0000010005057890 */ /* 0x000fc8000fffe03f */
[----:B------:R-:W-:-:S04]  /*1490*/  USHF.R.U32.HI UR5, URZ, 0x4, UR5 ;  /* 0x000000043f057899 */ /* 0x000fc80008011605 */
[----:B------:R-:W-:-:S04]  /*14a0*/  ULOP3.LUT UR5, UR5, 0x3fff, URZ, 0xc0, !UPT ;  /* 0x00003fff05057892 */ /* 0x000fc8000f8ec03f */
[----:B------:R-:W-:Y:S01]  /*14b0*/  ULOP3.LUT UR45, UR5, 0x10000, URZ, 0xfc, !UPT ;  /* 0x00010000052d7892 */ /* 0x000fe2000f8efc3f */
[----:B--2345:R-:W-:Y:S11]  /*14c0*/  @P0 BRA `(.L_x_17) ;  /* 0x0000000000400947 */ /* 0x03cff60003800000 */
[----:B------:R-:W-:Y:S01]  /*14d0*/  MOV R0, 0x0 ;  /* 0x0000000000007802 */ /* 0x000fe20000000f00 */
[----:B------:R-:W-:Y:S01]  /*14e0*/  ULDC.64 UR4, c[0x4][0x68] ;  /* 0x01001a0000047ab9 */ /* 0x000fe20000000a00 */
[----:B------:R-:W-:Y:S01]  /*14f0*/  ULDC.64 UR6, c[0x4][0x8] ;  /* 0x0100020000067ab9 */ /* 0x000fe20000000a00 */
[----:B------:R-:W-:Y:S01]  /*1500*/  IMAD.U32 R4, RZ, RZ, UR4 ;  /* 0x00000004ff047e24 */ /* 0x000fe2000f8e00ff */
[----:B------:R0:W1:Y:S01]  /*1510*/  LDC.64 R14, c[0x4][R0] ;  /* 0x01000000000e7b82 */ /* 0x0000620000000a00 */
[----:B------:R-:W-:Y:S01]  /*1520*/  IMAD.U32 R5, RZ, RZ, UR5 ;  /* 0x00000005ff057e24 */ /* 0x000fe2000f8e00ff */
[----:B------:R-:W-:Y:S01]  /*1530*/  ULDC.64 UR4, c[0x4][0x70] ;  /* 0x01001c0000047ab9 */ /* 0x000fe20000000a00 */
[----:B------:R-:W-:Y:S02]  /*1540*/  IMAD.U32 R10, RZ, RZ, UR6 ;  /* 0x00000006ff0a7e24 */ /* 0x000fe4000f8e00ff */
[----:B------:R-:W-:Y:S02]  /*1550*/  IMAD.U32 R6, RZ, RZ, UR4 ;  /* 0x00000004ff067e24 */ /* 0x000fe4000f8e00ff */
[----:B------:R-:W-:-:S02]  /*1560*/  IMAD.U32 R7, RZ, RZ, UR5 ;  /* 0x00000005ff077e24 */ /* 0x000fc4000f8e00ff */
[----:B------:R-:W-:Y:S02]  /*1570*/  IMAD.U32 R11, RZ, RZ, UR7 ;  /* 0x00000007ff0b7e24 */ /* 0x000fe4000f8e00ff */
[----:B------:R-:W-:Y:S02]  /*1580*/  IMAD.MOV.U32 R8, RZ, RZ, 0x1e1 ;  /* 0x000001e1ff087424 */ /* 0x000fe400078e00ff */
[----:B------:R-:W-:Y:S02]  /*1590*/  IMAD.MOV.U32 R12, RZ, RZ, 0x1 ;  /* 0x00000001ff0c7424 */ /* 0x000fe400078e00ff */
[----:B0-----:R-:W-:-:S07]  /*15a0*/  IMAD.MOV.U32 R13, RZ, RZ, RZ ;  /* 0x000000ffff0d7224 */ /* 0x001fce00078e00ff */
[----:B------:R-:W-:-:S07]  /*15b0*/  LEPC R20, `(.L_x_17) ;  /* 0x000000001014794e */ /* 0x000fce0000000000 */
[----:B-1---5:R-:W-:Y:S05]  /*15c0*/  CALL.ABS.NOINC R14 ;  /* 0x000000000e007343 */ /* 0x022fea0003c00000 */
.L_x_17:
[----:B------:R-:W-:-:S13]  /*15d0*/  ISETP.NE.AND P0, PT, R103, 0x3, PT ;  /* 0x000000036700780c */ /* 0x000fda0003f05270 */
[----:B------:R-:W-:Y:S05]  /*15e0*/  @!P0 BRA `(.L_x_18) ;  /* 0x0000000000048947 */ /* 0x000fea0003800000 */
[----:B------:R-:W-:Y:S01]  /*15f0*/  BPT.TRAP 0x1 ;  /* 0x000000040000795c */ /* 0x000fe20000300000 */
.L_x_18:
[----:B------:R-:W0:Y:S01]  /*1600*/  S2UR UR5, SR_CgaCtaId ;  /* 0x00000000000579c3 */ /* 0x000e220000008800 */
[----:B------:R-:W-:Y:S01]  /*1610*/  UMOV UR4, 0x400 ;  /* 0x0000040000047882 */ /* 0x000fe20000000000 */
[----:B------:R-:W-:Y:S02]  /*1620*/  IMAD.U32 R0, RZ, RZ, UR40 ;  /* 0x00000028ff007e24 */ /* 0x000fe4000f8e00ff */
[----:B------:R-:W-:-:S03]  /*1630*/  IMAD.U32 R3, RZ, RZ, UR41 ;  /* 0x00000029ff037e24 */ /* 0x000fc6000f8e00ff */
[----:B------:R-:W-:Y:S01]  /*1640*/  SHF.L.U32 R0, R0, 0x1f, RZ ;  /* 0x0000001f00007819 */ /* 0x000fe200000006ff */
[----:B0-----:R-:W-:-:S06]  /*1650*/  ULEA UR4, UR5, UR4, 0x18 ;  /* 0x0000000405047291 */ /* 0x001fcc000f8ec03f */
[----:B------:R-:W-:-:S04]  /*1660*/  IMAD.U32 R6, RZ, RZ, UR4 ;  /* 0x00000004ff067e24 */ /* 0x000fc8000f8e00ff */
[----:B------:R-:W-:-:S04]  /*1670*/  IMAD R3, R3, 0x8, R6 ;  /* 0x0000000803037824 */ /* 0x000fc800078e0206 */
[----:B------:R0:W1:Y:S01]  /*1680*/  SYNCS.PHASECHK.TRANS64.TRYWAIT P1, [R3+URZ], R0 ;  /* 0x00000000030075a7 */ /* 0x000062000802017f */
[----:B------:R-:W-:Y:S05]  /*1690*/  @!P0 BRA `(.L_x_19) ;  /* 0x0000000000048947 */ /* 0x000fea0003800000 */
[----:B------:R-:W-:Y:S01]  /*16a0*/  BPT.TRAP 0x1 ;  /* 0x000000040000795c */ /* 0x000fe20000300000 */
.L_x_19:
[----:B------:R-:W-:-:S05]  /*16b0*/  IMAD.U32 R4, RZ, RZ, UR44 ;  /* 0x0000002cff047e24 */ /* 0x000fca000f8e00ff */
[----:B------:R-:W-:Y:S01]  /*16c0*/  ISETP.GE.AND P2, PT, R4, 0x1, PT ;  /* 0x000000010400780c */ /* 0x000fe20003f46270 */
[----:B-1----:R-:W-:-:S12]  /*16d0*/  @P1 BRA `(.L_x_20) ;  /* 0x0000000000081947 */ /* 0x002fd80003800000 */
[----:B------:R-:W1:Y:S02]  /*16e0*/  SYNCS.PHASECHK.TRANS64.TRYWAIT P1, [R3+URZ], R0 ;  /* 0x00000000030075a7 */ /* 0x000e64000802017f */
[----:B-1----:R-:W-:Y:S05]  /*16f0*/  @!P1 BRA `(.L_x_21) ;  /* 0x00000064000c9947 */ /* 0x002fea0003800000 */
.L_x_20:
[----:B------:R-:W-:Y:S05]  /*1700*/  WARPSYNC.ALL ;  /* 0x0000000000007948 */ /* 0x000fea0003800000 */
[----:B------:R-:W-:Y:S01]  /*1710*/  R2UR UR4, R6 ;  /* 0x00000000060472ca */ /* 0x000fe200000e0000 */
[----:B------:R-:W-:Y:S01]  /*1720*/  ULEA UR5, UR41, UR45, 0xa ;  /* 0x0000002d29057291 */ /* 0x000fe2000f8e503f */
[----:B------:R-:W-:Y:S01]  /*1730*/  WARPGROUP.ARRIVE ;  /* 0x00000000000079c5 */ /* 0x000fe20000000000 */
[----:B------:R-:W-:Y:S01]  /*1740*/  UMOV UR9, 0x40000040 ;  /* 0x4000004000097882 */ /* 0x000fe20000000000 */
[----:B------:R-:W-:-:S04]  /*1750*/  UMOV UR11, 0x40000040 ;  /* 0x40000040000b7882 */ /* 0x000fc80000000000 */
[----:B------:R-:W-:-:S05]  /*1760*/  UMOV UR8, UR5 ;  /* 0x0000000500087c82 */ /* 0x000fca0008000000 */
[----:B------:R-:W-:-:S04]  /*1770*/  UIADD3 UR4, UR4, 0x8100, URZ ;  /* 0x0000810004047890 */ /* 0x000fc8000fffe03f */
[----:B------:R-:W-:-:S04]  /*1780*/  USHF.R.U32.HI UR4, URZ, 0x4, UR4 ;  /* 0x000000043f047899 */ /* 0x000fc80008011604 */
[----:B------:R-:W-:-:S04]  /*1790*/  ULOP3.LUT UR4, UR4, 0x3fff, URZ, 0xc0, !UPT ;  /* 0x00003fff04047892 */ /* 0x000fc8000f8ec03f */
[----:B------:R-:W-:-:S04]  /*17a0*/  ULOP3.LUT UR4, UR4, 0x10000, URZ, 0xfc, !UPT ;  /* 0x0001000004047892 */ /* 0x000fc8000f8efc3f */
[----:B------:R-:W-:-:S07]  /*17b0*/  ULEA UR6, UR41, UR4, 0xa ;  /* 0x0000000429067291 */ /* 0x000fce000f8e503f */
[----:B------:R-:W-:Y:S02]  /*17c0*/  UMOV UR10, UR6 ;  /* 0x00000006000a7c82 */ /* 0x000fe40008000000 */
[----:B------:R-:W-:Y:S01]  /*17d0*/  HGMMA.64x128x16.F32 R24, gdesc[UR8], RZ, !UPT, gsb0 ;  /* 0x01e00000081879f0 */ /* 0x000fe2000c0008ff */
[----:B------:R-:W-:Y:S02]  /*17e0*/  UIADD3 UR8, UR5, 0x2, URZ ;  /* 0x0000000205087890 */ /* 0x000fe4000fffe03f */
[----:B------:R-:W-:Y:S01]  /*17f0*/  UIADD3 UR10, UR6, 0x2, URZ ;  /* 0x00000002060a7890 */ /* 0x000fe2000fffe03f */
[----:B------:R-:W-:Y:S01]  /*1800*/  UMOV UR9, 0x40000040 ;  /* 0x4000004000097882 */ /* 0x000fe20000000000 */
[----:B------:R-:W-:Y:S01]  /*1810*/  UMOV UR11, 0x40000040 ;  /* 0x40000040000b7882 */ /* 0x000fe20000000000 */
[----:B------:R-:W-:Y:S02]  /*1820*/  WARPGROUP.DEPBAR.LE gsb0, 0x0 ;  /* 0x00008000000079c5 */ /* 0x000fe40000010000 */
[----:B------:R-:W-:-:S06]  /*1830*/  WARPGROUP.ARRIVE ;  /* 0x00000000000079c5 */ /* 0x000fcc0000000000 */
[----:B------:R-:W-:Y:S01]  /*1840*/  HGMMA.64x128x16.F32 R24, gdesc[UR8], R24, gsb0 ;  /* 0x01e00000081879f0 */ /* 0x000fe20008000818 */
        /* <DEDUP_REMOVED lines=13> */
[----:B------:R-:W-:Y:S03]  /*1920*/  HGMMA.64x128x16.F32 R24, gdesc[UR8], R24, gsb0 ;  /* 0x01e00000081879f0 */ /* 0x000fe60008000818 */
[----:B------:R-:W-:Y:S02]  /*1930*/  WARPGROUP.DEPBAR.LE gsb0, 0x0 ;  /* 0x00008000000079c5 */ /* 0x000fe40000010000 */
[----:B------:R-:W-:Y:S05]  /*1940*/  @!P2 BRA `(.L_x_22) ;  /* 0x000000040028a947 */ /* 0x000fea0003800000 */
[----:B------:R-:W-:Y:S01]  /*1950*/  UIADD3 UR5, UR41, 0x1, URZ ;  /* 0x0000000129057890 */ /* 0x000fe2000fffe03f */
[----:B01----:R-:W-:Y:S02]  /*1960*/  IMAD.U32 R0, RZ, RZ, UR44 ;  /* 0x0000002cff007e24 */ /* 0x003fe4000f8e00ff */
[----:B------:R-:W-:Y:S01]  /*1970*/  IMAD.U32 R3, RZ, RZ, UR41 ;  /* 0x00000029ff037e24 */ /* 0x000fe2000f8e00ff */
[----:B------:R-:W-:-:S04]  /*1980*/  UISETP.NE.AND UP0, UPT, UR5, 0x2, UPT ;  /* 0x000000020500788c */ /* 0x000fc8000bf05270 */
[----:B------:R-:W-:Y:S02]  /*1990*/  USEL UR6, URZ, 0x1, UP0 ;  /* 0x000000013f067887 */ /* 0x000fe40008000000 */
[----:B------:R-:W-:Y:S02]  /*19a0*/  USEL UR5, UR5, URZ, UP0 ;  /* 0x0000003f05057287 */ /* 0x000fe40008000000 */
[----:B------:R-:W-:-:S06]  /*19b0*/  ULOP3.LUT UR6, UR40, UR6, URZ, 0x3c, !UPT ;  /* 0x0000000628067292 */ /* 0x000fcc000f8e3c3f */
[----:B------:R-:W-:-:S07]  /*19c0*/  IMAD.U32 R7, RZ, RZ, UR6 ;  /* 0x00000006ff077e24 */ /* 0x000fce000f8e00ff */
.L_x_29:
[----:B------:R-:W-:Y:S05]  /*19d0*/  @!P0 BRA `(.L_x_23) ;  /* 0x0000000000048947 */ /* 0x000fea0003800000 */
[----:B------:R-:W-:Y:S01]  /*19e0*/  BPT.TRAP 0x1 ;  /* 0x000000040000795c */ /* 0x000fe20000300000 */
.L_x_23:
[----:B------:R-:W0:Y:S01]  /*19f0*/  S2UR UR7, SR_CgaCtaId ;  /* 0x00000000000779c3 */ /* 0x000e220000008800 */
[----:B------:R-:W-:Y:S01]  /*1a00*/  UMOV UR6, 0x400 ;  /* 0x0000040000067882 */ /* 0x000fe20000000000 */
[----:B------:R-:W-:Y:S01]  /*1a10*/  IMAD.U32 R5, RZ, RZ, UR5 ;  /* 0x00000005ff057e24 */ /* 0x000fe2000f8e00ff */
[----:B------:R-:W-:Y:S01]  /*1a20*/  SHF.L.U32 R4, R7, 0x1f, RZ ;  /* 0x0000001f07047819 */ /* 0x000fe200000006ff */
[----:B0-----:R-:W-:-:S06]  /*1a30*/  ULEA UR6, UR7, UR6, 0x18 ;  /* 0x0000000607067291 */ /* 0x001fcc000f8ec03f */
[----:B------:R-:W-:-:S04]  /*1a40*/  IMAD.U32 R6, RZ, RZ, UR6 ;  /* 0x00000006ff067e24 */ /* 0x000fc8000f8e00ff */
[----:B------:R-:W-:-:S04]  /*1a50*/  IMAD R5, R5, 0x8, R6 ;  /* 0x0000000805057824 */ /* 0x000fc800078e0206 */
[----:B------:R0:W1:Y:S01]  /*1a60*/  SYNCS.PHASECHK.TRANS64.TRYWAIT P1, [R5+URZ], R4 ;  /* 0x00000004050075a7 */ /* 0x000062000802017f */
[----:B------:R-:W-:Y:S05]  /*1a70*/  @!P0 BRA `(.L_x_24) ;  /* 0x0000000000048947 */ /* 0x000fea0003800000 */
[----:B------:R-:W-:Y:S01]  /*1a80*/  BPT.TRAP 0x1 ;  /* 0x000000040000795c */ /* 0x000fe20000300000 */
.L_x_24:
[----:B-1----:R-:W-:Y:S05]  /*1a90*/  @P1 BRA `(.L_x_25) ;  /* 0x0000000000081947 */ /* 0x002fea0003800000 */
[----:B------:R-:W1:Y:S02]  /*1aa0*/  SYNCS.PHASECHK.TRANS64.TRYWAIT P1, [R5+URZ], R4 ;  /* 0x00000004050075a7 */ /* 0x000e64000802017f */
[----:B-1----:R-:W-:Y:S05]  /*1ab0*/  @!P1 BRA `(.L_x_26) ;  /* 0x0000006000309947 */ /* 0x002fea0003800000 */
.L_x_25:
[----:B------:R-:W-:Y:S01]  /*1ac0*/  ULEA UR6, UR5, UR45, 0xa ;  /* 0x0000002d05067291 */ /* 0x000fe2000f8e503f */
[----:B------:R-:W-:Y:S01]  /*1ad0*/  WARPGROUP.ARRIVE ;  /* 0x00000000000079c5 */ /* 0x000fe20000000000 */
[----:B------:R-:W-:Y:S01]  /*1ae0*/  ULEA UR7, UR5, UR4, 0xa ;  /* 0x0000000405077291 */ /* 0x000fe2000f8e503f */
[----:B------:R-:W-:Y:S01]  /*1af0*/  UMOV UR9, 0x40000040 ;  /* 0x4000004000097882 */ /* 0x000fe20000000000 */
[----:B------:R-:W-:-:S03]  /*1b00*/  UMOV UR11, 0x40000040 ;  /* 0x40000040000b7882 */ /* 0x000fc60000000000 */
[----:B------:R-:W-:Y:S02]  /*1b10*/  UMOV UR8, UR6 ;  /* 0x0000000600087c82 */ /* 0x000fe40008000000 */
[----:B------:R-:W-:Y:S02]  /*1b20*/  UMOV UR10, UR7 ;  /* 0x00000007000a7c82 */ /* 0x000fe40008000000 */
[----:B------:R-:W-:Y:S01]  /*1b30*/  HGMMA.64x128x16.F32 R24, gdesc[UR8], R24, gsb0 ;  /* 0x01e00000081879f0 */ /* 0x000fe20008000818 */
[----:B------:R-:W-:Y:S02]  /*1b40*/  UIADD3 UR8, UR6, 0x2, URZ ;  /* 0x0000000206087890 */ /* 0x000fe4000fffe03f */
[----:B------:R-:W-:Y:S01]  /*1b50*/  UIADD3 UR10, UR7, 0x2, URZ ;  /* 0x00000002070a7890 */ /* 0x000fe2000fffe03f */
[----:B------:R-:W-:Y:S01]  /*1b60*/  UMOV UR9, 0x40000040 ;  /* 0x4000004000097882 */ /* 0x000fe20000000000 */
[----:B------:R-:W-:Y:S01]  /*1b70*/  UMOV UR11, 0x40000040 ;  /* 0x40000040000b7882 */ /* 0x000fe20000000000 */
[----:B------:R-:W-:-:S02]  /*1b80*/  WARPGROUP.DEPBAR.LE gsb0, 0x0 ;  /* 0x00008000000079c5 */ /* 0x000fc40000010000 */
        /* <DEDUP_REMOVED lines=18> */
[----:B------:R-:W-:Y:S01]  /*1cb0*/  BPT.TRAP 0x1 ;  /* 0x000000040000795c */ /* 0x000fe20000300000 */
.L_x_27:
[----:B------:R-:W-:-:S13]  /*1cc0*/  ISETP.NE.AND P1, PT, R102, RZ, PT ;  /* 0x000000ff6600720c */ /* 0x000fda0003f25270 */
[----:B01----:R-:W-:-:S04]  /*1cd0*/  @P1 IMAD R4, R3, 0x8, R6 ;  /* 0x0000000803041824 */ /* 0x003fc800078e0206 */
[----:B------:R-:W-:-:S05]  /*1ce0*/  @P1 VIADD R4, R4, 0x10 ;  /* 0x0000001004041836 */ /* 0x000fca0000000000 */
[----:B------:R-:W-:-:S04]  /*1cf0*/  @P1 PRMT R4, R19, 0x654, R4 ;  /* 0x0000065413041816 */ /* 0x000fc80000000004 */
[----:B------:R0:W-:Y:S01]  /*1d00*/  @P1 SYNCS.ARRIVE.TRANS64.RED.A1T0 RZ, [R4+URZ], RZ ;  /* 0x000000ff04ff19a7 */ /* 0x0001e2000810043f */
[----:B------:R-:W-:-:S13]  /*1d10*/  ISETP.GT.U32.AND P1, PT, R18, 0x1, PT ;  /* 0x000000011200780c */ /* 0x000fda0003f24070 */
[----:B0-----:R-:W-:Y:S05]  /*1d20*/  @P1 BRA `(.L_x_28) ;  /* 0x0000000000041947 */ /* 0x001fea0003800000 */
[----:B------:R-:W-:Y:S01]  /*1d30*/  BPT.TRAP 0x1 ;  /* 0x000000040000795c */ /* 0x000fe20000300000 */
.L_x_28:
[----:B------:R-:W-:Y:S01]  /*1d40*/  UIADD3 UR5, UR5, 0x1, URZ ;  /* 0x0000000105057890 */ /* 0x000fe2000fffe03f */
[C---:B------:R-:W-:Y:S01]  /*1d50*/  ISETP.GT.AND P2, PT, R0.reuse, 0x1, PT ;  /* 0x000000010000780c */ /* 0x040fe20003f44270 */
[----:B------:R-:W-:Y:S02]  /*1d60*/  VIADD R3, R3, 0x1 ;  /* 0x0000000103037836 */ /* 0x000fe40000000000 */
[----:B------:R-:W-:Y:S01]  /*1d70*/  UISETP.NE.AND UP0, UPT, UR5, 0x2, UPT ;  /* 0x000000020500788c */ /* 0x000fe2000bf05270 */
[----:B------:R-:W-:Y:S02]  /*1d80*/  VIADD R0, R0, 0xffffffff ;  /* 0xffffffff00007836 */ /* 0x000fe40000000000 */
[C---:B------:R-:W-:Y:S01]  /*1d90*/  ISETP.NE.AND P1, PT, R3.reuse, 0x2, PT ;  /* 0x000000020300780c */ /* 0x040fe20003f25270 */
[----:B------:R-:W-:Y:S02]  /*1da0*/  USEL UR6, URZ, 0x1, UP0 ;  /* 0x000000013f067887 */ /* 0x000fe40008000000 */
[----:B------:R-:W-:Y:S01]  /*1db0*/  USEL UR5, UR5, URZ, UP0 ;  /* 0x0000003f05057287 */ /* 0x000fe20008000000 */
[----:B------:R-:W-:-:S03]  /*1dc0*/  SEL R3, R3, RZ, P1 ;  /* 0x000000ff03037207 */ /* 0x000fc60000800000 */
[----:B------:R-:W-:Y:S01]  /*1dd0*/  LOP3.LUT R7, R7, UR6, RZ, 0x3c, !PT ;  /* 0x0000000607077c12 */ /* 0x000fe2000f8e3cff */
[----:B------:R-:W-:Y:S07]  /*1de0*/  @P2 BRA `(.L_x_29) ;  /* 0xfffffff800f82947 */ /* 0x000fee000383ffff */
.L_x_22:
[----:B01----:R-:W0:Y:S02]  /*1df0*/  LDC R0, c[0x0][0x28c] ;  /* 0x0000a300ff007b82 */ /* 0x003e240000000800 */
[----:B0-----:R-:W-:-:S13]  /*1e00*/  ISETP.GE.AND P1, PT, R0, 0x1, PT ;  /* 0x000000010000780c */ /* 0x001fda0003f26270 */
[----:B------:R-:W-:Y:S05]  /*1e10*/  @!P1 BRA `(.L_x_30) ;  /* 0x0000000000389947 */ /* 0x000fea0003800000 */
[----:B------:R-:W-:Y:S05]  /*1e20*/  @!P0 BRA `(.L_x_31) ;  /* 0x0000000000048947 */ /* 0x000fea0003800000 */
[----:B------:R-:W-:Y:S01]  /*1e30*/  BPT.TRAP 0x1 ;  /* 0x000000040000795c */ /* 0x000fe20000300000 */
.L_x_31:
[----:B------:R-:W-:-:S13]  /*1e40*/  ISETP.NE.AND P0, PT, R102, RZ, PT ;  /* 0x000000ff6600720c */ /* 0x000fda0003f05270 */
[----:B------:R-:W-:-:S05]  /*1e50*/  VOTEU.ANY UP0, P0 ;  /* 0x00000000003f7886 */ /* 0x000fca0000000100 */
[----:B------:R-:W-:-:S06]  /*1e60*/  @UP0 UIADD3 UR4, UR44, UR41, URZ ;  /* 0x000000292c040290 */ /* 0x000fcc000fffe03f */
[----:B------:R-:W-:-:S04]  /*1e70*/  IMAD.U32 R0, RZ, RZ, UR4 ;  /* 0x00000004ff007e24 */ /* 0x000fc8000f8e00ff */
[----:B------:R-:W-:-:S05]  /*1e80*/  @P0 IMAD.SHL.U32 R0, R0, 0x8, RZ ;  /* 0x0000000800000824 */ /* 0x000fca00078e00ff */
[----:B------:R-:W-:-:S04]  /*1e90*/  @P0 LOP3.LUT R0, R0, 0x8, RZ, 0xc0, !PT ;  /* 0x0000000800000812 */ /* 0x000fc800078ec0ff */
[----:B------:R-:W-:-:S04]  /*1ea0*/  @P0 IADD3 R0, R6, 0x10, R0 ;  /* 0x0000001006000810 */ /* 0x000fc80007ffe000 */
[----:B------:R-:W-:-:S04]  /*1eb0*/  @P0 PRMT R0, R19, 0x654, R0 ;  /* 0x0000065413000816 */ /* 0x000fc80000000000 */
[----:B------:R0:W-:Y:S01]  /*1ec0*/  @P0 SYNCS.ARRIVE.TRANS64.RED.A1T0 RZ, [R0+URZ], RZ ;  /* 0x000000ff00ff09a7 */ /* 0x0001e2000810043f */
[----:B------:R-:W-:-:S13]  /*1ed0*/  ISETP.GT.U32.AND P0, PT, R18, 0x1, PT ;  /* 0x000000011200780c */ /* 0x000fda0003f04070 */
[----:B0-----:R-:W-:Y:S05]  /*1ee0*/  @P0 BRA `(.L_x_30) ;  /* 0x0000000000040947 */ /* 0x001fea0003800000 */
[----:B------:R-:W-:Y:S01]  /*1ef0*/  BPT.TRAP 0x1 ;  /* 0x000000040000795c */ /* 0x000fe20000300000 */
.L_x_30:
[----:B------:R-:W-:Y:S01]  /*1f00*/  IMAD.SHL.U32 R3, R100, 0x80, RZ ;  /* 0x0000008064037824 */ /* 0x000fe200078e00ff */
[----:B------:R-:W-:Y:S01]  /*1f10*/  ULDC UR6, c[0x0][0x288] ;  /* 0x0000a20000067ab9 */ /* 0x000fe20000000800 */
[----:B------:R-:W-:Y:S01]  /*1f20*/  SHF.R.S32.HI R15, RZ, 0x1f, R99 ;  /* 0x0000001fff0f7819 */ /* 0x000fe20000011463 */
[----:B------:R-:W-:Y:S01]  /*1f30*/  IMAD.SHL.U32 R7, R101, 0x80, RZ ;  /* 0x0000008065077824 */ /* 0x000fe200078e00ff */
[----:B------:R-:W-:Y:S01]  /*1f40*/  ULDC.64 UR4, c[0x0][0x5d0] ;  /* 0x0001740000047ab9 */ /* 0x000fe20000000a00 */
[----:B------:R-:W-:Y:S01]  /*1f50*/  LOP3.LUT R8, R3, 0x6, R94, 0xf8, !PT ;  /* 0x0000000603087812 */ /* 0x000fe200078ef85e */
[----:B------:R-:W-:Y:S01]  /*1f60*/  IMAD.WIDE R100, R101, 0x80, R22 ;  /* 0x0000008065647825 */ /* 0x000fe200078e0216 */
[----:B------:R-:W-:Y:S01]  /*1f70*/  ISETP.GE.AND P0, PT, R3, UR6, PT ;  /* 0x0000000603007c0c */ /* 0x000fe2000bf06270 */
[----:B------:R-:W-:Y:S01]  /*1f80*/  ULDC UR6, c[0x0][0x284] ;  /* 0x0000a10000067ab9 */ /* 0x000fe20000000800 */
[----:B------:R-:W-:Y:S01]  /*1f90*/  SHF.R.S32.HI R9, RZ, 0x1f, R8 ;  /* 0x0000001fff097819 */ /* 0x000fe20000011408 */
[----:B------:R-:W-:Y:S01]  /*1fa0*/  IMAD R0, R15, UR4, RZ ;  /* 0x000000040f007c24 */ /* 0x000fe2000f8e02ff */
[----:B------:R-:W-:-:S03]  /*1fb0*/  ISETP.GE.OR P0, PT, R7, UR6, P0 ;  /* 0x0000000607007c0c */ /* 0x000fc60008706670 */
[C---:B------:R-:W-:Y:S02]  /*1fc0*/  IMAD R11, R99.reuse, UR5, R0 ;  /* 0x00000005630b7c24 */ /* 0x040fe4000f8e0200 */
[----:B------:R-:W-:Y:S01]  /*1fd0*/  IMAD.WIDE.U32 R4, R99, UR4, R8 ;  /* 0x0000000463047c25 */ /* 0x000fe2000f8e0008 */
[----:B------:R-:W-:-:S03]  /*1fe0*/  ULDC.64 UR4, c[0x0][0x5c8] ;  /* 0x0001720000047ab9 */ /* 0x000fc60000000a00 */
[----:B------:R-:W-:Y:S02]  /*1ff0*/  IMAD R13, R101, UR4, RZ ;  /* 0x00000004650d7c24 */ /* 0x000fe4000f8e02ff */
[----:B------:R-:W-:Y:S02]  /*2000*/  IMAD.IADD R5, R5, 0x1, R11 ;  /* 0x0000000105057824 */ /* 0x000fe400078e020b */
[C---:B------:R-:W-:Y:S02]  /*2010*/  IMAD R13, R100.reuse, UR5, R13 ;  /* 0x00000005640d7c24 */ /* 0x040fe4000f8e020d */
[----:B------:R-:W-:-:S04]  /*2020*/  IMAD.WIDE.U32 R104, R100, UR4, R4 ;  /* 0x0000000464687c25 */ /* 0x000fc8000f8e0004 */
[----:B------:R-:W-:Y:S01]  /*2030*/  IMAD.MOV.U32 R0, RZ, RZ, -0x1 ;  /* 0xffffffffff007424 */ /* 0x000fe200078e00ff */
[----:B------:R-:W-:Y:S06]  /*2040*/  @P0 BRA `(.L_x_32) ;  /* 0x0000004000040947 */ /* 0x000fec0003800000 */
[----:B-----5:R-:W-:Y:S01]  /*2050*/  FSETP.NEU.AND P1, PT, R89, RZ, PT ;  /* 0x000000ff5900720b */ /* 0x020fe20003f2d000 */
[----:B------:R-:W-:Y:S01]  /*2060*/  IMAD.IADD R4, R93, 0x1, -R3 ;  /* 0x000000015d047824 */ /* 0x000fe200078e0a03 */
[----:B------:R-:W-:Y:S01]  /*2070*/  BSSY B0, `(.L_x_32) ;  /* 0x00003fe000007945 */ /* 0x000fe20003800000 */
[----:B------:R-:W-:Y:S02]  /*2080*/  IMAD.IADD R3, R98, 0x1, -R7 ;  /* 0x0000000162037824 */ /* 0x000fe400078e0a07 */
[----:B------:R-:W-:Y:S01]  /*2090*/  IMAD.IADD R115, R105, 0x1, R13 ;  /* 0x0000000169737824 */ /* 0x000fe200078e020d */
[----:B------:R-:W-:-:S04]  /*20a0*/  ISETP.GT.AND P0, PT, R4, RZ, PT ;  /* 0x000000ff0400720c */ /* 0x000fc80003f04270 */
[----:B------:R-:W-:-:S03]  /*20b0*/  ISETP.GT.AND P3, PT, R3, RZ, P0 ;  /* 0x000000ff0300720c */ /* 0x000fc60000764270 */
[----:B------:R-:W-:Y:S10]  /*20c0*/  @!P1 BRA `(.L_x_33) ;  /* 0x0000002c00289947 */ /* 0x000ff40003800000 */
[----:B------:R-:W0:Y:S01]  /*20d0*/  LDC.64 R108, c[0x0][0x5b8] ;  /* 0x00016e00ff6c7b82 */ /* 0x000e220000000a00 */
[----:B------:R-:W-:-:S07]  /*20e0*/  ULDC.64 UR4, c[0x0][0x5c0] ;  /* 0x0001700000047ab9 */ /* 0x000fce0000000a00 */
[----:B------:R-:W1:Y:S08]  /*20f0*/  LDC.64 R110, c[0x0][0x5b0] ;  /* 0x00016c00ff6e7b82 */ /* 0x000e700000000a00 */
[----:B------:R-:W2:Y:S01]  /*2100*/  LDC.64 R112, c[0x0][0x5a8] ;  /* 0x00016a00ff707b82 */ /* 0x000ea20000000a00 */
[-C--:B0-----:R-:W-:Y:S02]  /*2110*/  IMAD R6, R15, R108.reuse, RZ ;  /* 0x0000006c0f067224 */ /* 0x081fe400078e02ff */
[----:B------:R-:W-:-:S04]  /*2120*/  IMAD.WIDE.U32 R106, R99, R108, R8 ;  /* 0x0000006c636a7225 */ /* 0x000fc800078e0008 */
[----:B------:R-:W-:Y:S02]  /*2130*/  IMAD R105, R99, R109, R6 ;  /* 0x0000006d63697224 */ /* 0x000fe400078e0206 */
[-C--:B-1----:R-:W-:Y:S02]  /*2140*/  IMAD R5, R101, R110.reuse, RZ ;  /* 0x0000006e65057224 */ /* 0x082fe400078e02ff */
[----:B------:R-:W-:Y:S02]  /*2150*/  IMAD.IADD R13, R107, 0x1, R105 ;  /* 0x000000016b0d7824 */ /* 0x000fe400078e0269 */
[----:B------:R-:W-:Y:S02]  /*2160*/  IMAD.MOV.U32 R12, RZ, RZ, R106 ;  /* 0x000000ffff0c7224 */ /* 0x000fe400078e006a */
[C---:B------:R-:W-:Y:S02]  /*2170*/  IMAD R109, R100.reuse, R111, R5 ;  /* 0x0000006f646d7224 */ /* 0x040fe400078e0205 */
[----:B------:R-:W-:-:S04]  /*2180*/  IMAD.WIDE.U32 R6, R100, R110, R12 ;  /* 0x0000006e64067225 */ /* 0x000fc800078e000c */
[----:B------:R-:W-:Y:S01]  /*2190*/  IMAD.IADD R5, R7, 0x1, R109 ;  /* 0x0000000107057824 */ /* 0x000fe200078e026d */
[----:B--2---:R-:W-:-:S04]  /*21a0*/  LEA R14, P1, R6, R112, 0x1 ;  /* 0x00000070060e7211 */ /* 0x004fc800078208ff */
[----:B------:R-:W-:-:S05]  /*21b0*/  LEA.HI.X R15, R6, R113, R5, 0x1, P1 ;  /* 0x00000071060f7211 */ /* 0x000fca00008f0c05 */
[----:B------:R0:W2:Y:S01]  /*21c0*/  @P3 LDG.E.LTC128B.U16 R5, desc[UR38][R14.64] ;  /* 0x000000260e053981 */ /* 0x0000a2000c1e1520 */
[----:B------:R-:W-:Y:S01]  /*21d0*/  IMAD.WIDE.U32 R6, R100, R110, R8 ;  /* 0x0000006e64067225 */ /* 0x000fe200078e0008 */
[----:B------:R-:W-:Y:S03]  /*21e0*/  BSSY B1, `(.L_x_34) ;  /* 0x0000013000017945 */ /* 0x000fe60003800000 */
[----:B------:R-:W-:Y:S02]  /*21f0*/  IMAD.IADD R7, R109, 0x1, R7 ;  /* 0x000000016d077824 */ /* 0x000fe400078e0207 */
[----:B------:R-:W-:Y:S01]  /*2200*/  IMAD.WIDE.U32 R20, R99, R108, R6 ;  /* 0x0000006c63147225 */ /* 0x000fe200078e0006 */
[----:B0-----:R-:W-:-:S03]  /*2210*/  SHF.L.U64.HI R15, R110, 0x3, R111 ;  /* 0x000000036e0f7819 */ /* 0x001fc6000001026f */
[----:B------:R-:W-:Y:S01]  /*2220*/  IMAD.IADD R7, R105, 0x1, R21 ;  /* 0x0000000169077824 */ /* 0x000fe200078e0215 */
[----:B------:R-:W-:Y:S01]  /*2230*/  LEA R6, P4, R20, R112, 0x1 ;  /* 0x0000007014067211 */ /* 0x000fe200078808ff */
[----:B------:R-:W-:-:S03]  /*2240*/  IMAD.SHL.U32 R14, R110, 0x8, RZ ;  /* 0x000000086e0e7824 */ /* 0x000fc600078e00ff */
[----:B------:R-:W-:Y:S01]  /*2250*/  LEA.HI.X R7, R20, R113, R7, 0x1, P4 ;  /* 0x0000007114077211 */ /* 0x000fe200020f0c07 */
[----:B--2---:R-:W-:-:S05]  /*2260*/  HADD2.F32 R10, -RZ, R5.H0_H0 ;  /* 0x20000005ff0a7230 */ /* 0x004fca0000004100 */
[----:B------:R-:W-:Y:S01]  /*2270*/  FMUL R11, R10, R89 ;  /* 0x000000590a0b7220 */ /* 0x000fe20000400000 */
[----:B------:R-:W-:-:S03]  /*2280*/  LEA R10, P1, R104, UR4, 0x1 ;  /* 0x00000004680a7c11 */ /* 0x000fc6000f8208ff */
[----:B------:R-:W-:Y:S01]  /*2290*/  FFMA R24, R24, R88, R11 ;  /* 0x0000005818187223 */ /* 0x000fe2000000000b */
[----:B------:R-:W-:Y:S02]  /*22a0*/  LEA.HI.X R11, R104, UR5, R115, 0x1, P1 ;  /* 0x00000005680b7c11 */ /* 0x000fe400088f0c73 */
[----:B------:R-:W-:Y:S02]  /*22b0*/  ISETP.GT.AND P1, PT, R4, 0x1, PT ;  /* 0x000000010400780c */ /* 0x000fe40003f24270 */
[----:B------:R-:W-:Y:S02]  /*22c0*/  F2FP.F16.F32.PACK_AB R24, RZ, R24 ;  /* 0x00000018ff18723e */ /* 0x000fe400000000ff */
[----:B------:R-:W-:-:S03]  /*22d0*/  ISETP.GT.AND P2, PT, R3, RZ, P1 ;  /* 0x000000ff0300720c */ /* 0x000fc60000f44270 */
[----:B------:R0:W-:Y:S10]  /*22e0*/  @P3 STG.E.U16 desc[UR38][R10.64], R24 ;  /* 0x000000180a003986 */ /* 0x0001f4000c101526 */
[----:B------:R-:W-:Y:S05]  /*22f0*/  @!P2 BRA `(.L_x_35) ;  /* 0x000000000004a947 */ /* 0x000fea0003800000 */
[----:B------:R1:W5:Y:S02]  /*2300*/  LDG.E.LTC128B.U16 R5, desc[UR38][R6.64+0x2] ;  /* 0x0000022606057981 */ /* 0x000364000c1e1520 */
.L_x_35:
[----:B------:R-:W-:Y:S05]  /*2310*/  BSYNC B1 ;  /* 0x0000000000017941 */ /* 0x000fea0003800000 */
.L_x_34:
[----:B-----5:R-:W-:Y:S01]  /*2320*/  HADD2.F32 R12, -RZ, R5.H0_H0 ;  /* 0x20000005ff0c7230 */ /* 0x020fe20000004100 */
[----:B------:R-:W-:Y:S01]  /*2330*/  ISETP.GT.AND P0, PT, R3, 0x8, P0 ;  /* 0x000000080300780c */ /* 0x000fe20000704270 */
[----:B------:R-:W-:Y:S01]  /*2340*/  IMAD.WIDE.U32 R20, R100, R110, R14 ;  /* 0x0000006e64147225 */ /* 0x000fe200078e000e */
[----:B0-----:R-:W-:-:S03]  /*2350*/  PRMT R24, R5, 0x7610, R24 ;  /* 0x0000761005187816 */ /* 0x001fc60000000018 */
[----:B------:R-:W-:Y:S01]  /*2360*/  FMUL R12, R12, R89 ;  /* 0x000000590c0c7220 */ /* 0x000fe20000400000 */
[----:B------:R-:W-:Y:S01]  /*2370*/  IMAD.IADD R109, R109, 0x1, R21 ;  /* 0x000000016d6d7824 */ /* 0x000fe200078e0215 */
[----:B------:R-:W-:Y:S02]  /*2380*/  IADD3 R106, P3, R106, R20, RZ ;  /* 0x000000146a6a7210 */ /* 0x000fe40007f7e0ff */
[----:B------:R-:W-:-:S03]  /*2390*/  FFMA R12, R25, R88, R12 ;  /* 0x00000058190c7223 */ /* 0x000fc6000000000c */
[----:B------:R-:W-:Y:S01]  /*23a0*/  IMAD.X R13, R109, 0x1, R13, P3 ;  /* 0x000000016d0d7824 */ /* 0x000fe200018e060d */
[C---:B------:R-:W-:Y:S02]  /*23b0*/  LEA R14, P3, R106.reuse, R112, 0x1 ;  /* 0x000000706a0e7211 */ /* 0x040fe400078608ff */
[----:B------:R-:W-:Y:S02]  /*23c0*/  F2FP.F16.F32.PACK_AB R12, RZ, R12 ;  /* 0x0000000cff0c723e */ /* 0x000fe400000000ff */
[----:B------:R-:W-:Y:S02]  /*23d0*/  LEA.HI.X R15, R106, R113, R13, 0x1, P3 ;  /* 0x000000716a0f7211 */ /* 0x000fe400018f0c0d */
[----:B------:R-:W-:-:S05]  /*23e0*/  PRMT R21, R12, 0x7610, R21 ;  /* 0x000076100c157816 */ /* 0x000fca0000000015 */
[----:B------:R0:W-:Y:S04]  /*23f0*/  @P2 STG.E.U16 desc[UR38][R10.64+0x2], R21 ;  /* 0x000002150a002986 */ /* 0x0001e8000c101526 */
[----:B------:R-:W2:Y:S01]  /*2400*/  @P0 LDG.E.LTC128B.U16 R24, desc[UR38][R14.64] ;  /* 0x000000260e180981 */ /* 0x000ea2000c1e1520 */
[----:B------:R-:W-:Y:S01]  /*2410*/  IADD3 R20, P2, R8, R20, RZ ;  /* 0x0000001408147210 */ /* 0x000fe20007f5e0ff */
[----:B------:R-:W-:Y:S01]  /*2420*/  BSSY B1, `(.L_x_36) ;  /* 0x0000011000017945 */ /* 0x000fe20003800000 */
[C---:B------:R-:W-:Y:S02]  /*2430*/  SHF.L.U64.HI R13, R90.reuse, 0x1, R91 ;  /* 0x000000015a0d7819 */ /* 0x040fe4000001025b */
[----:B------:R-:W-:Y:S01]  /*2440*/  ISETP.GT.AND P1, PT, R3, 0x8, P1 ;  /* 0x000000080300780c */ /* 0x000fe20000f24270 */
[----:B0-----:R-:W-:Y:S01]  /*2450*/  IMAD.X R21, R9, 0x1, R109, P2 ;  /* 0x0000000109157824 */ /* 0x001fe200010e066d */
[----:B------:R-:W-:Y:S01]  /*2460*/  LEA R12, P2, R90, R10, 0x1 ;  /* 0x0000000a5a0c7211 */ /* 0x000fe200078408ff */
[----:B------:R-:W-:-:S04]  /*2470*/  IMAD.WIDE.U32 R20, R99, R108, R20 ;  /* 0x0000006c63147225 */ /* 0x000fc800078e0014 */
[----:B------:R-:W-:Y:S02]  /*2480*/  IMAD.X R13, R13, 0x1, R11, P2 ;  /* 0x000000010d0d7824 */ /* 0x000fe400010e060b */
[----:B------:R-:W-:Y:S02]  /*2490*/  IMAD.IADD R9, R105, 0x1, R21 ;  /* 0x0000000169097824 */ /* 0x000fe400078e0215 */
[----:B--2---:R-:W-:-:S05]  /*24a0*/  HADD2.F32 R8, -RZ, R24.H0_H0 ;  /* 0x20000018ff087230 */ /* 0x004fca0000004100 */
[----:B------:R-:W-:Y:S01]  /*24b0*/  FMUL R5, R8, R89 ;  /* 0x0000005908057220 */ /* 0x000fe20000400000 */
[----:B------:R-:W-:-:S03]  /*24c0*/  LEA R8, P3, R20, R112, 0x1 ;  /* 0x0000007014087211 */ /* 0x000fc600078608ff */
[----:B------:R-:W-:Y:S01]  /*24d0*/  FFMA R5, R26, R88, R5 ;  /* 0x000000581a057223 */ /* 0x000fe20000000005 */
[----:B------:R-:W-:-:S04]  /*24e0*/  LEA.HI.X R9, R20, R113, R9, 0x1, P3 ;  /* 0x0000007114097211 */ /* 0x000fc800018f0c09 */
[----:B------:R-:W-:-:S05]  /*24f0*/  F2FP.F16.F32.PACK_AB R5, RZ, R5 ;  /* 0x00000005ff05723e */ /* 0x000fca00000000ff */
[----:B------:R0:W-:Y:S01]  /*2500*/  @P0 STG.E.U16 desc[UR38][R12.64], R5 ;  /* 0x000000050c000986 */ /* 0x0001e2000c101526 */
[----:B------:R-:W-:Y:S05]  /*2510*/  @!P1 BRA `(.L_x_37) ;  /* 0x0000000000049947 */ /* 0x000fea0003800000 */
[----:B------:R2:W5:Y:S02]  /*2520*/  LDG.E.LTC128B.U16 R24, desc[UR38][R8.64+0x2] ;  /* 0x0000022608187981 */ /* 0x000564000c1e1520 */
.L_x_37:
[----:B------:R-:W-:Y:S05]  /*2530*/  BSYNC B1 ;  /* 0x0000000000017941 */ /* 0x000fea0003800000 */
.L_x_36:
[----:B-----5:R-:W-:Y:S01]  /*2540*/  HADD2.F32 R14, -RZ, R24.H0_H0 ;  /* 0x20000018ff0e7230 */ /* 0x020fe20000004100 */
[----:B------:R-:W-:Y:S01]  /*2550*/  ISETP.GT.AND P0, PT, R4, 0x8, PT ;  /* 0x000000080400780c */ /* 0x000fe20003f04270 */
[----:B------:R-:W-:Y:S03]  /*2560*/  BSSY B1, `(.L_x_38) ;  /* 0x0000008000017945 */ /* 0x000fe60003800000 */
[----:B------:R-:W-:Y:S01]  /*2570*/  FMUL R14, R14, R89 ;  /* 0x000000590e0e7220 */ /* 0x000fe20000400000 */
[----:B------:R-:W-:-:S03]  /*2580*/  ISETP.GT.AND P2, PT, R3, RZ, P0 ;  /* 0x000000ff0300720c */ /* 0x000fc60000744270 */
[----:B------:R-:W-:-:S05]  /*2590*/  FFMA R14, R27, R88, R14 ;  /* 0x000000581b0e7223 */ /* 0x000fca000000000e */
[----:B------:R-:W-:-:S05]  /*25a0*/  F2FP.F16.F32.PACK_AB R14, RZ, R14 ;  /* 0x0000000eff0e723e */ /* 0x000fca00000000ff */
[----:B------:R3:W-:Y:S01]  /*25b0*/  @P1 STG.E.U16 desc[UR38][R12.64+0x2], R14 ;  /* 0x0000020e0c001986 */ /* 0x0007e2000c101526 */
[----:B------:R-:W-:Y:S05]  /*25c0*/  @!P2 BRA `(.L_x_39) ;  /* 0x000000000004a947 */ /* 0x000fea0003800000 */
[----:B------:R4:W5:Y:S02]  /*25d0*/  LDG.E.LTC128B.U16 R24, desc[UR38][R6.64+0x10] ;  /* 0x0000102606187981 */ /* 0x000964000c1e1520 */
.L_x_39:
[----:B------:R-:W-:Y:S05]  /*25e0*/  BSYNC B1 ;  /* 0x0000000000017941 */ /* 0x000fea0003800000 */
.L_x_38:
[----:B---3-5:R-:W-:Y:S01]  /*25f0*/  HADD2.F32 R14, -RZ, R24.H0_H0 ;  /* 0x20000018ff0e7230 */ /* 0x028fe20000004100 */
[----:B------:R-:W-:Y:S01]  /*2600*/  ISETP.GT.AND P1, PT, R4, 0x9, PT ;  /* 0x000000090400780c */ /* 0x000fe20003f24270 */
[----:B------:R-:W-:Y:S03]  /*2610*/  BSSY B1, `(.L_x_40) ;  /* 0x0000008000017945 */ /* 0x000fe60003800000 */
[----:B0-----:R-:W-:Y:S01]  /*2620*/  FMUL R5, R14, R89 ;  /* 0x000000590e057220 */ /* 0x001fe20000400000 */
[----:B------:R-:W-:-:S03]  /*2630*/  ISETP.GT.AND P3, PT, R3, RZ, P1 ;  /* 0x000000ff0300720c */ /* 0x000fc60000f64270 */
[----:B------:R-:W-:-:S05]  /*2640*/  FFMA R5, R28, R88, R5 ;  /* 0x000000581c057223 */ /* 0x000fca0000000005 */
[----:B------:R-:W-:-:S05]  /*2650*/  F2FP.F16.F32.PACK_AB R5, RZ, R5 ;  /* 0x00000005ff05723e */ /* 0x000fca00000000ff */
[----:B------:R0:W-:Y:S01]  /*2660*/  @P2 STG.E.U16 desc[UR38][R10.64+0x10], R5 ;  /* 0x000010050a002986 */ /* 0x0001e2000c101526 */
[----:B------:R-:W-:Y:S05]  /*2670*/  @!P3 BRA `(.L_x_41) ;  /* 0x000000000004b947 */ /* 0x000fea0003800000 */
[----:B------:R3:W5:Y:S02]  /*2680*/  LDG.E.LTC128B.U16 R24, desc[UR38][R6.64+0x12] ;  /* 0x0000122606187981 */ /* 0x000764000c1e1520 */
.L_x_41:
[----:B------:R-:W-:Y:S05]  /*2690*/  BSYNC B1 ;  /* 0x0000000000017941 */ /* 0x000fea0003800000 */
.L_x_40:
[----:B-----5:R-:W-:Y:S01]  /*26a0*/  HADD2.F32 R14, -RZ, R24.H0_H0 ;  /* 0x20000018ff0e7230 */ /* 0x020fe20000004100 */
[----:B------:R-:W-:Y:S01]  /*26b0*/  ISETP.GT.AND P0, PT, R3, 0x8, P0 ;  /* 0x000000080300780c */ /* 0x000fe20000704270 */
[----:B------:R-:W-:Y:S03]  /*26c0*/  BSSY B1, `(.L_x_42) ;  /* 0x0000007000017945 */ /* 0x000fe60003800000 */
[----:B------:R-:W-:-:S04]  /*26d0*/  FMUL R14, R14, R89 ;  /* 0x000000590e0e7220 */ /* 0x000fc80000400000 */
[----:B------:R-:W-:-:S05]  /*26e0*/  FFMA R14, R29, R88, R14 ;  /* 0x000000581d0e7223 */ /* 0x000fca000000000e */
[----:B------:R-:W-:-:S05]  /*26f0*/  F2FP.F16.F32.PACK_AB R14, RZ, R14 ;  /* 0x0000000eff0e723e */ /* 0x000fca00000000ff */
[----:B------:R0:W-:Y:S01]  /*2700*/  @P3 STG.E.U16 desc[UR38][R10.64+0x12], R14 ;  /* 0x0000120e0a003986 */ /* 0x0001e2000c101526 */
[----:B------:R-:W-:Y:S05]  /*2710*/  @!P0 BRA `(.L_x_43) ;  /* 0x0000000000048947 */ /* 0x000fea0003800000 */
[----:B------:R0:W5:Y:S02]  /*2720*/  LDG.E.LTC128B.U16 R24, desc[UR38][R8.64+0x10] ;  /* 0x0000102608187981 */ /* 0x000164000c1e1520 */
.L_x_43:
[----:B------:R-:W-:Y:S05]  /*2730*/  BSYNC B1 ;  /* 0x0000000000017941 */ /* 0x000fea0003800000 */
.L_x_42:
[----:B0----5:R-:W-:Y:S01]  /*2740*/  HADD2.F32 R14, -RZ, R24.H0_H0 ;  /* 0x20000018ff0e7230 */ /* 0x021fe20000004100 */
        /* <DEDUP_REMOVED lines=8> */
.L_x_45:
[----:B------:R-:W-:Y:S05]  /*27d0*/  BSYNC B1 ;  /* 0x0000000000017941 */ /* 0x000fea0003800000 */
.L_x_44:
        /* <DEDUP_REMOVED lines=10> */
.L_x_47:
[----:B------:R-:W-:Y:S05]  /*2880*/  BSYNC B1 ;  /* 0x0000000000017941 */ /* 0x000fea0003800000 */
.L_x_46:
[----:B0----5:R-:W-:Y:S01]  /*2890*/  HADD2.F32 R14, -RZ, R24.H0_H0 ;  /* 0x20000018ff0e7230 */ /* 0x021fe20000004100 */
        /* <DEDUP_REMOVED lines=9> */
.L_x_49:
[----:B------:R-:W-:Y:S05]  /*2930*/  BSYNC B1 ;  /* 0x0000000000017941 */ /* 0x000fea0003800000 */
.L_x_48:
        /* <DEDUP_REMOVED lines=9> */
.L_x_51:
[----:B------:R-:W-:Y:S05]  /*29d0*/  BSYNC B1 ;  /* 0x0000000000017941 */ /* 0x000fea0003800000 */
.L_x_50:
        /* <DEDUP_REMOVED lines=9> */
.L_x_53:
[----:B------:R-:W-:Y:S05]  /*2a70*/  BSYNC B1 ;  /* 0x0000000000017941 */ /* 0x000fea0003800000 */
.L_x_52:
        /* <DEDUP_REMOVED lines=10> */
.L_x_55:
[----:B------:R-:W-:Y:S05]  /*2b20*/  BSYNC B1 ;  /* 0x0000000000017941 */ /* 0x000fea0003800000 */
.L_x_54:
        /* <DEDUP_REMOVED lines=10> */
.L_x_57:
[----:B------:R-:W-:Y:S05]  /*2bd0*/  BSYNC B1 ;  /* 0x0000000000017941 */ /* 0x000fea0003800000 */
.L_x_56:
        /* <DEDUP_REMOVED lines=9> */
.L_x_59:
[----:B------:R-:W-:Y:S05]  /*2c70*/  BSYNC B1 ;  /* 0x0000000000017941 */ /* 0x000fea0003800000 */
.L_x_58:
        /* <DEDUP_REMOVED lines=9> */
.L_x_61:
[----:B------:R-:W-:Y:S05]  /*2d10*/  BSYNC B1 ;  /* 0x0000000000017941 */ /* 0x000fea0003800000 */
.L_x_60:
        /* <DEDUP_REMOVED lines=10> */
.L_x_63:
[----:B------:R-:W-:Y:S05]  /*2dc0*/  BSYNC B1 ;  /* 0x0000000000017941 */ /* 0x000fea0003800000 */
.L_x_62:
        /* <DEDUP_REMOVED lines=10> */
.L_x_65:
[----:B------:R-:W-:Y:S05]  /*2e70*/  BSYNC B1 ;  /* 0x0000000000017941 */ /* 0x000fea0003800000 */
.L_x_64:
        /* <DEDUP_REMOVED lines=9> */
.L_x_67:
[----:B------:R-:W-:Y:S05]  /*2f10*/  BSYNC B1 ;  /* 0x0000000000017941 */ /* 0x000fea0003800000 */
.L_x_66:
        /* <DEDUP_REMOVED lines=9> */
.L_x_69:
[----:B------:R-:W-:Y:S05]  /*2fb0*/  BSYNC B1 ;  /* 0x0000000000017941 */ /* 0x000fea0003800000 */
.L_x_68:
        /* <DEDUP_REMOVED lines=10> */
.L_x_71:
[----:B------:R-:W-:Y:S05]  /*3060*/  BSYNC B1 ;  /* 0x0000000000017941 */ /* 0x000fea0003800000 */
.L_x_70:
        /* <DEDUP_REMOVED lines=10> */
.L_x_73:
[----:B------:R-:W-:Y:S05]  /*3110*/  BSYNC B1 ;  /* 0x0000000000017941 */ /* 0x000fea0003800000 */
.L_x_72:
        /* <DEDUP_REMOVED lines=9> */
.L_x_75:
[----:B------:R-:W-:Y:S05]  /*31b0*/  BSYNC B1 ;  /* 0x0000000000017941 */ /* 0x000fea0003800000 */
.L_x_74:
        /* <DEDUP_REMOVED lines=9> */
.L_x_77:
[----:B------:R-:W-:Y:S05]  /*3250*/  BSYNC B1 ;  /* 0x0000000000017941 */ /* 0x000fea0003800000 */
.L_x_76:
        /* <DEDUP_REMOVED lines=10> */
.L_x_79:
[----:B------:R-:W-:Y:S05]  /*3300*/  BSYNC B1 ;  /* 0x0000000000017941 */ /* 0x000fea0003800000 */
.L_x_78:
        /* <DEDUP_REMOVED lines=10> */
.L_x_81:
[----:B------:R-:W-:Y:S05]  /*33b0*/  BSYNC B1 ;  /* 0x0000000000017941 */ /* 0x000fea0003800000 */
.L_x_80:
        /* <DEDUP_REMOVED lines=9> */
.L_x_83:
[----:B------:R-:W-:Y:S05]  /*3450*/  BSYNC B1 ;  /* 0x0000000000017941 */ /* 0x000fea0003800000 */
.L_x_82:
        /* <DEDUP_REMOVED lines=9> */
.L_x_85:
[----:B------:R-:W-:Y:S05]  /*34f0*/  BSYNC B1 ;  /* 0x0000000000017941 */ /* 0x000fea0003800000 */
.L_x_84:
        /* <DEDUP_REMOVED lines=10> */
.L_x_87:
[----:B------:R-:W-:Y:S05]  /*35a0*/  BSYNC B1 ;  /* 0x0000000000017941 */ /* 0x000fea0003800000 */
.L_x_86:
        /* <DEDUP_REMOVED lines=10> */
.L_x_89:
[----:B------:R-:W-:Y:S05]  /*3650*/  BSYNC B1 ;  /* 0x0000000000017941 */ /* 0x000fea0003800000 */
.L_x_88:
        /* <DEDUP_REMOVED lines=9> */
.L_x_91:
[----:B------:R-:W-:Y:S05]  /*36f0*/  BSYNC B1 ;  /* 0x0000000000017941 */ /* 0x000fea0003800000 */
.L_x_90:
        /* <DEDUP_REMOVED lines=9> */
.L_x_93:
[----:B------:R-:W-:Y:S05]  /*3790*/  BSYNC B1 ;  /* 0x0000000000017941 */ /* 0x000fea0003800000 */
.L_x_92:
        /* <DEDUP_REMOVED lines=10> */
.L_x_95:
[----:B------:R-:W-:Y:S05]  /*3840*/  BSYNC B1 ;  /* 0x0000000000017941 */ /* 0x000fea0003800000 */
.L_x_94:
        /* <DEDUP_REMOVED lines=10> */
.L_x_97:
[----:B------:R-:W-:Y:S05]  /*38f0*/  BSYNC B1 ;  /* 0x0000000000017941 */ /* 0x000fea0003800000 */
.L_x_96:
        /* <DEDUP_REMOVED lines=9> */
.L_x_99:
[----:B------:R-:W-:Y:S05]  /*3990*/  BSYNC B1 ;  /* 0x0000000000017941 */ /* 0x000fea0003800000 */
.L_x_98:
        /* <DEDUP_REMOVED lines=9> */
.L_x_101:
[----:B------:R-:W-:Y:S05]  /*3a30*/  BSYNC B1 ;  /* 0x0000000000017941 */ /* 0x000fea0003800000 */
.L_x_100:
        /* <DEDUP_REMOVED lines=10> */
.L_x_103:
[----:B------:R-:W-:Y:S05]  /*3ae0*/  BSYNC B1 ;  /* 0x0000000000017941 */ /* 0x000fea0003800000 */
.L_x_102:
        /* <DEDUP_REMOVED lines=10> */
.L_x_105:
[----:B------:R-:W-:Y:S05]  /*3b90*/  BSYNC B1 ;  /* 0x0000000000017941 */ /* 0x000fea0003800000 */
.L_x_104:
        /* <DEDUP_REMOVED lines=9> */
.L_x_107:
[----:B------:R-:W-:Y:S05]  /*3c30*/  BSYNC B1 ;  /* 0x0000000000017941 */ /* 0x000fea0003800000 */
.L_x_106:
        /* <DEDUP_REMOVED lines=9> */
.L_x_109:
[----:B------:R-:W-:Y:S05]  /*3cd0*/  BSYNC B1 ;  /* 0x0000000000017941 */ /* 0x000fea0003800000 */
.L_x_108:
        /* <DEDUP_REMOVED lines=10> */
.L_x_111:
[----:B------:R-:W-:Y:S05]  /*3d80*/  BSYNC B1 ;  /* 0x0000000000017941 */ /* 0x000fea0003800000 */
.L_x_110:
        /* <DEDUP_REMOVED lines=10> */
.L_x_113:
[----:B------:R-:W-:Y:S05]  /*3e30*/  BSYNC B1 ;  /* 0x0000000000017941 */ /* 0x000fea0003800000 */
.L_x_112:
        /* <DEDUP_REMOVED lines=9> */
.L_x_115:
[----:B------:R-:W-:Y:S05]  /*3ed0*/  BSYNC B1 ;  /* 0x0000000000017941 */ /* 0x000fea0003800000 */
.L_x_114:
        /* <DEDUP_REMOVED lines=9> */
.L_x_117:
[----:B------:R-:W-:Y:S05]  /*3f70*/  BSYNC B1 ;  /* 0x0000000000017941 */ /* 0x000fea0003800000 */
.L_x_116:
        /* <DEDUP_REMOVED lines=10> */
.L_x_119:
[----:B------:R-:W-:Y:S05]  /*4020*/  BSYNC B1 ;  /* 0x0000000000017941 */ /* 0x000fea0003800000 */
.L_x_118:
        /* <DEDUP_REMOVED lines=10> */
.L_x_121:
[----:B------:R-:W-:Y:S05]  /*40d0*/  BSYNC B1 ;  /* 0x0000000000017941 */ /* 0x000fea0003800000 */
.L_x_120:
        /* <DEDUP_REMOVED lines=9> */
.L_x_123:
[----:B------:R-:W-:Y:S05]  /*4170*/  BSYNC B1 ;  /* 0x0000000000017941 */ /* 0x000fea0003800000 */
.L_x_122:
        /* <DEDUP_REMOVED lines=9> */
.L_x_125:
[----:B------:R-:W-:Y:S05]  /*4210*/  BSYNC B1 ;  /* 0x0000000000017941 */ /* 0x000fea0003800000 */
.L_x_124:
        /* <DEDUP_REMOVED lines=10> */
.L_x_127:
[----:B------:R-:W-:Y:S05]  /*42c0*/  BSYNC B1 ;  /* 0x0000000000017941 */ /* 0x000fea0003800000 */
.L_x_126:
        /* <DEDUP_REMOVED lines=10> */
.L_x_129:
[----:B------:R-:W-:Y:S05]  /*4370*/  BSYNC B1 ;  /* 0x0000000000017941 */ /* 0x000fea0003800000 */
.L_x_128:
        /* <DEDUP_REMOVED lines=9> */
.L_x_131:
[----:B------:R-:W-:Y:S05]  /*4410*/  BSYNC B1 ;  /* 0x0000000000017941 */ /* 0x000fea0003800000 */
.L_x_130:
        /* <DEDUP_REMOVED lines=9> */
.L_x_133:
[----:B------:R-:W-:Y:S05]  /*44b0*/  BSYNC B1 ;  /* 0x0000000000017941 */ /* 0x000fea0003800000 */
.L_x_132:
        /* <DEDUP_REMOVED lines=10> */
.L_x_135:
[----:B------:R-:W-:Y:S05]  /*4560*/  BSYNC B1 ;  /* 0x0000000000017941 */ /* 0x000fea0003800000 */
.L_x_134:
        /* <DEDUP_REMOVED lines=10> */
.L_x_137:
[----:B------:R-:W-:Y:S05]  /*4610*/  BSYNC B1 ;  /* 0x0000000000017941 */ /* 0x000fea0003800000 */
.L_x_136:
        /* <DEDUP_REMOVED lines=9> */
.L_x_139:
[----:B------:R-:W-:Y:S05]  /*46b0*/  BSYNC B1 ;  /* 0x0000000000017941 */ /* 0x000fea0003800000 */
.L_x_138:
        /* <DEDUP_REMOVED lines=9> */
.L_x_141:
[----:B------:R-:W-:Y:S05]  /*4750*/  BSYNC B1 ;  /* 0x0000000000017941 */ /* 0x000fea0003800000 */
.L_x_140:
        /* <DEDUP_REMOVED lines=10> */
.L_x_143:
[----:B------:R-:W-:Y:S05]  /*4800*/  BSYNC B1 ;  /* 0x0000000000017941 */ /* 0x000fea0003800000 */
.L_x_142:
        /* <DEDUP_REMOVED lines=10> */
.L_x_145:
[----:B------:R-:W-:Y:S05]  /*48b0*/  BSYNC B1 ;  /* 0x0000000000017941 */ /* 0x000fea0003800000 */
.L_x_144:
        /* <DEDUP_REMOVED lines=9> */
.L_x_147:
[----:B------:R-:W-:Y:S05]  /*4950*/  BSYNC B1 ;  /* 0x0000000000017941 */ /* 0x000fea0003800000 */
.L_x_146:
        /* <DEDUP_REMOVED lines=9> */
.L_x_149:
[----:B------:R-:W-:Y:S05]  /*49f0*/  BSYNC B1 ;  /* 0x0000000000017941 */ /* 0x000fea0003800000 */
.L_x_148:
        /* <DEDUP_REMOVED lines=10> */
.L_x_151:
[----:B------:R-:W-:Y:S05]  /*4aa0*/  BSYNC B1 ;  /* 0x0000000000017941 */ /* 0x000fea0003800000 */
.L_x_150:
[----:B0----5:R-:W-:Y:S01]  /*4ab0*/  HADD2.F32 R14, -RZ, R24.H0_H0 ;  /* 0x20000018ff0e7230 */ /* 0x021fe20000004100 */
[----:B------:R-:W-:Y:S01]  /*4ac0*/  ISETP.GT.AND P1, PT, R4, 0x79, PT ;  /* 0x000000790400780c */ /* 0x000fe20003f24270 */
[----:B------:R-:W-:Y:S01]  /*4ad0*/  @P2 IMAD.MOV.U32 R4, RZ, RZ, R10 ;  /* 0x000000ffff042224 */ /* 0x000fe200078e000a */
[----:B------:R-:W-:Y:S02]  /*4ae0*/  BSSY B1, `(.L_x_152) ;  /* 0x000000a000017945 */ /* 0x000fe40003800000 */
[----:B------:R-:W-:Y:S01]  /*4af0*/  FMUL R5, R14, R89 ;  /* 0x000000590e057220 */ /* 0x000fe20000400000 */
[----:B------:R-:W-:-:S03]  /*4b00*/  ISETP.GT.AND P3, PT, R3, RZ, P1 ;  /* 0x000000ff0300720c */ /* 0x000fc60000f64270 */
[----:B------:R-:W-:-:S05]  /*4b10*/  FFMA R5, R84, R88, R5 ;  /* 0x0000005854057223 */ /* 0x000fca0000000005 */
[----:B------:R-:W-:-:S04]  /*4b20*/  F2FP.F16.F32.PACK_AB R5, RZ, R5 ;  /* 0x00000005ff05723e */ /* 0x000fc800000000ff */
[----:B------:R-:W-:Y:S01]  /*4b30*/  PRMT R14, R5, 0x7610, R14 ;  /* 0x00007610050e7816 */ /* 0x000fe2000000000e */
[----:B------:R-:W-:-:S05]  /*4b40*/  @P2 IMAD.MOV.U32 R5, RZ, RZ, R11 ;  /* 0x000000ffff052224 */ /* 0x000fca00078e000b */
[----:B------:R0:W-:Y:S01]  /*4b50*/  @P2 STG.E.U16 desc[UR38][R4.64+0xf0], R14 ;  /* 0x0000f00e04002986 */ /* 0x0001e2000c101526 */
[----:B------:R-:W-:Y:S05]  /*4b60*/  @!P3 BRA `(.L_x_153) ;  /* 0x000000000004b947 */ /* 0x000fea0003800000 */
[----:B------:R0:W5:Y:S02]  /*4b70*/  LDG.E.LTC128B.U16 R24, desc[UR38][R6.64+0xf2] ;  /* 0x0000f22606187981 */ /* 0x000164000c1e1520 */
.L_x_153:
[----:B------:R-:W-:Y:S05]  /*4b80*/  BSYNC B1 ;  /* 0x0000000000017941 */ /* 0x000fea0003800000 */
.L_x_152:
        /* <DEDUP_REMOVED lines=9> */
.L_x_155:
[----:B------:R-:W-:Y:S05]  /*4c20*/  BSYNC B1 ;  /* 0x0000000000017941 */ /* 0x000fea0003800000 */
.L_x_154:
[----:B0----5:R-:W-:Y:S01]  /*4c30*/  HADD2.F32 R4, -RZ, R24.H0_H0 ;  /* 0x20000018ff047230 */ /* 0x021fe20000004100 */
[----:B------:R-:W-:Y:S01]  /*4c40*/  ISETP.GT.AND P1, PT, R3, 0x8, P1 ;  /* 0x000000080300780c */ /* 0x000fe20000f24270 */
[----:B------:R-:W-:Y:S03]  /*4c50*/  BSSY B1, `(.L_x_156) ;  /* 0x000000a000017945 */ /* 0x000fe60003800000 */
[----:B------:R-:W-:Y:S01]  /*4c60*/  FMUL R5, R4, R89 ;  /* 0x0000005904057220 */ /* 0x000fe20000400000 */
[----:B------:R-:W-:-:S03]  /*4c70*/  @P0 IMAD.MOV.U32 R4, RZ, RZ, R12 ;  /* 0x000000ffff040224 */ /* 0x000fc600078e000c */
[----:B------:R-:W-:-:S05]  /*4c80*/  FFMA R5, R86, R88, R5 ;  /* 0x0000005856057223 */ /* 0x000fca0000000005 */
[----:B------:R-:W-:-:S04]  /*4c90*/  F2FP.F16.F32.PACK_AB R5, RZ, R5 ;  /* 0x00000005ff05723e */ /* 0x000fc800000000ff */
[----:B-1-34-:R-:W-:Y:S01]  /*4ca0*/  PRMT R6, R5, 0x7610, R6 ;  /* 0x0000761005067816 */ /* 0x01afe20000000006 */
[----:B------:R-:W-:-:S05]  /*4cb0*/  @P0 IMAD.MOV.U32 R5, RZ, RZ, R13 ;  /* 0x000000ffff050224 */ /* 0x000fca00078e000d */
[----:B------:R0:W-:Y:S01]  /*4cc0*/  @P0 STG.E.U16 desc[UR38][R4.64+0xf0], R6 ;  /* 0x0000f00604000986 */ /* 0x0001e2000c101526 */
[----:B------:R-:W-:Y:S05]  /*4cd0*/  @!P1 BRA `(.L_x_157) ;  /* 0x0000000000049947 */ /* 0x000fea0003800000 */
[----:B------:R1:W5:Y:S02]  /*4ce0*/  LDG.E.LTC128B.U16 R24, desc[UR38][R8.64+0xf2] ;  /* 0x0000f22608187981 */ /* 0x000364000c1e1520 */
.L_x_157:
[----:B------:R-:W-:Y:S05]  /*4cf0*/  BSYNC B1 ;  /* 0x0000000000017941 */ /* 0x000fea0003800000 */
.L_x_156:
[----:B------:R-:W-:Y:S05]  /*4d00*/  @!P1 BRA `(.L_x_158) ;  /* 0x0000001000d09947 */ /* 0x000fea0003800000 */
[----:B-----5:R-:W-:-:S05]  /*4d10*/  HADD2.F32 R24, -RZ, R24.H0_H0 ;  /* 0x20000018ff187230 */ /* 0x020fca0000004100 */
[----:B------:R-:W-:-:S04]  /*4d20*/  FMUL R24, R24, R89 ;  /* 0x0000005918187220 */ /* 0x000fc80000400000 */
[----:B------:R-:W-:-:S05]  /*4d30*/  FFMA R24, R87, R88, R24 ;  /* 0x0000005857187223 */ /* 0x000fca0000000018 */
[----:B------:R-:W-:-:S05]  /*4d40*/  F2FP.F16.F32.PACK_AB R24, RZ, R24 ;  /* 0x00000018ff18723e */ /* 0x000fca00000000ff */
[----:B------:R3:W-:Y:S01]  /*4d50*/  STG.E.U16 desc[UR38][R12.64+0xf2], R24 ;  /* 0x0000f2180c007986 */ /* 0x0007e2000c101526 */
[----:B------:R-:W-:Y:S05]  /*4d60*/  BRA `(.L_x_158) ;  /* 0x0000001000b87947 */ /* 0x000fea0003800000 */
.L_x_33:
[----:B------:R-:W-:Y:S01]  /*4d70*/  ISETP.GT.AND P2, PT, R4, 0x1, PT ;  /* 0x000000010400780c */ /* 0x000fe20003f44270 */
[----:B------:R-:W-:Y:S01]  /*4d80*/  ULDC.64 UR4, c[0x0][0x5c0] ;  /* 0x0001700000047ab9 */ /* 0x000fe20000000a00 */
[-C--:B------:R-:W-:Y:S01]  /*4d90*/  FMUL R24, R24, R88.reuse ;  /* 0x0000005818187220 */ /* 0x080fe20000400000 */
[-C--:B------:R-:W-:Y:S01]  /*4da0*/  FMUL R25, R25, R88.reuse ;  /* 0x0000005819197220 */ /* 0x080fe20000400000 */
[----:B------:R-:W-:Y:S01]  /*4db0*/  ISETP.GT.AND P1, PT, R3, RZ, P2 ;  /* 0x000000ff0300720c */ /* 0x000fe20001724270 */
[-C--:B------:R-:W-:Y:S01]  /*4dc0*/  FMUL R26, R26, R88.reuse ;  /* 0x000000581a1a7220 */ /* 0x080fe20000400000 */
[----:B------:R-:W-:Y:S01]  /*4dd0*/  LEA R6, P4, R104, UR4, 0x1 ;  /* 0x0000000468067c11 */ /* 0x000fe2000f8808ff */
[----:B------:R-:W-:Y:S01]  /*4de0*/  FMUL R27, R27, R88 ;  /* 0x000000581b1b7220 */ /* 0x000fe20000400000 */
[----:B------:R-:W-:Y:S01]  /*4df0*/  F2FP.F16.F32.PACK_AB R24, RZ, R24 ;  /* 0x00000018ff18723e */ /* 0x000fe200000000ff */
[-C--:B------:R-:W-:Y:S01]  /*4e00*/  FMUL R28, R28, R88.reuse ;  /* 0x000000581c1c7220 */ /* 0x080fe20000400000 */
[----:B------:R-:W-:Y:S01]  /*4e10*/  LEA.HI.X R7, R104, UR5, R115, 0x1, P4 ;  /* 0x0000000568077c11 */ /* 0x000fe2000a0f0c73 */
[-C--:B------:R-:W-:Y:S01]  /*4e20*/  FMUL R29, R29, R88.reuse ;  /* 0x000000581d1d7220 */ /* 0x080fe20000400000 */
[----:B------:R-:W-:Y:S01]  /*4e30*/  F2FP.F16.F32.PACK_AB R25, RZ, R25 ;  /* 0x00000019ff19723e */ /* 0x000fe200000000ff */
[-C--:B------:R-:W-:Y:S01]  /*4e40*/  FMUL R30, R30, R88.reuse ;  /* 0x000000581e1e7220 */ /* 0x080fe20000400000 */
[----:B------:R-:W-:Y:S01]  /*4e50*/  ISETP.GT.AND P2, PT, R3, 0x8, P2 ;  /* 0x000000080300780c */ /* 0x000fe20001744270 */
[----:B------:R-:W-:Y:S01]  /*4e60*/  @P3 STG.E.U16 desc[UR38][R6.64], R24 ;  /* 0x0000001806003986 */ /* 0x000fe2000c101526 */
[C---:B------:R-:W-:Y:S01]  /*4e70*/  SHF.L.U64.HI R5, R90.reuse, 0x1, R91 ;  /* 0x000000015a057819 */ /* 0x040fe2000001025b */
[----:B------:R-:W-:Y:S01]  /*4e80*/  FMUL R31, R31, R88 ;  /* 0x000000581f1f7220 */ /* 0x000fe20000400000 */
[----:B------:R-:W-:Y:S01]  /*4e90*/  LEA R8, P3, R90, R6, 0x1 ;  /* 0x000000065a087211 */ /* 0x000fe200078608ff */
[----:B------:R-:W-:Y:S01]  /*4ea0*/  @P1 STG.E.U16 desc[UR38][R6.64+0x2], R25 ;  /* 0x0000021906001986 */ /* 0x000fe2000c101526 */
[----:B------:R-:W-:Y:S01]  /*4eb0*/  ISETP.GT.AND P1, PT, R3, 0x8, P0 ;  /* 0x000000080300780c */ /* 0x000fe20000724270 */
[----:B------:R-:W-:Y:S01]  /*4ec0*/  FMUL R32, R32, R88 ;  /* 0x0000005820207220 */ /* 0x000fe20000400000 */
[----:B------:R-:W-:Y:S01]  /*4ed0*/  F2FP.F16.F32.PACK_AB R26, RZ, R26 ;  /* 0x0000001aff1a723e */ /* 0x000fe200000000ff */
[----:B------:R-:W-:Y:S01]  /*4ee0*/  IMAD.X R9, R5, 0x1, R7, P3 ;  /* 0x0000000105097824 */ /* 0x000fe200018e0607 */
[----:B------:R-:W-:Y:S01]  /*4ef0*/  F2FP.F16.F32.PACK_AB R27, RZ, R27 ;  /* 0x0000001bff1b723e */ /* 0x000fe200000000ff */
[-C--:B------:R-:W-:Y:S01]  /*4f00*/  FMUL R33, R33, R88.reuse ;  /* 0x0000005821217220 */ /* 0x080fe20000400000 */
[----:B------:R-:W-:Y:S01]  /*4f10*/  ISETP.GT.AND P0, PT, R4, 0x8, PT ;  /* 0x000000080400780c */ /* 0x000fe20003f04270 */
[----:B------:R-:W-:Y:S01]  /*4f20*/  FMUL R34, R34, R88 ;  /* 0x0000005822227220 */ /* 0x000fe20000400000 */
[----:B------:R-:W-:Y:S01]  /*4f30*/  F2FP.F16.F32.PACK_AB R28, RZ, R28 ;  /* 0x0000001cff1c723e */ /* 0x000fe200000000ff */
[-C--:B------:R-:W-:Y:S01]  /*4f40*/  FMUL R35, R35, R88.reuse ;  /* 0x0000005823237220 */ /* 0x080fe20000400000 */
[C---:B------:R-:W-:Y:S01]  /*4f50*/  ISETP.GT.AND P4, PT, R3.reuse, RZ, P0 ;  /* 0x000000ff0300720c */ /* 0x040fe20000784270 */
[-C--:B------:R-:W-:Y:S01]  /*4f60*/  FMUL R36, R36, R88.reuse ;  /* 0x0000005824247220 */ /* 0x080fe20000400000 */
[----:B------:R-:W-:Y:S01]  /*4f70*/  F2FP.F16.F32.PACK_AB R29, RZ, R29 ;  /* 0x0000001dff1d723e */ /* 0x000fe200000000ff */
[----:B------:R-:W-:Y:S01]  /*4f80*/  @P1 STG.E.U16 desc[UR38][R8.64], R26 ;  /* 0x0000001a08001986 */ /* 0x000fe2000c101526 */
[----:B------:R-:W-:Y:S01]  /*4f90*/  ISETP.GT.AND P1, PT, R3, 0x8, P0 ;  /* 0x000000080300780c */ /* 0x000fe20000724270 */
[----:B------:R-:W-:Y:S01]  /*4fa0*/  FMUL R37, R37, R88 ;  /* 0x0000005825257220 */ /* 0x000fe20000400000 */
[----:B------:R-:W-:Y:S01]  /*4fb0*/  F2FP.F16.F32.PACK_AB R30, RZ, R30 ;  /* 0x0000001eff1e723e */ /* 0x000fe200000000ff */
[----:B------:R-:W-:Y:S01]  /*4fc0*/  @P2 STG.E.U16 desc[UR38][R8.64+0x2], R27 ;  /* 0x0000021b08002986 */ /* 0x000fe2000c101526 */
[----:B------:R-:W-:Y:S01]  /*4fd0*/  ISETP.GT.AND P2, PT, R4, 0x9, PT ;  /* 0x000000090400780c */ /* 0x000fe20003f44270 */
[-C--:B------:R-:W-:Y:S01]  /*4fe0*/  FMUL R38, R38, R88.reuse ;  /* 0x0000005826267220 */ /* 0x080fe20000400000 */
[----:B------:R-:W-:Y:S01]  /*4ff0*/  F2FP.F16.F32.PACK_AB R31, RZ, R31 ;  /* 0x0000001fff1f723e */ /* 0x000fe200000000ff */
[-C--:B------:R-:W-:Y:S01]  /*5000*/  FMUL R39, R39, R88.reuse ;  /* 0x0000005827277220 */ /* 0x080fe20000400000 */
[C---:B------:R-:W-:Y:S01]  /*5010*/  ISETP.GT.AND P3, PT, R3.reuse, RZ, P2 ;  /* 0x000000ff0300720c */ /* 0x040fe20001764270 */
[----:B------:R-:W-:Y:S01]  /*5020*/  @P4 STG.E.U16 desc[UR38][R6.64+0x10], R28 ;  /* 0x0000101c06004986 */ /* 0x000fe2000c101526 */
[----:B------:R-:W-:Y:S01]  /*5030*/  ISETP.GT.AND P2, PT, R3, 0x8, P2 ;  /* 0x000000080300780c */ /* 0x000fe20001744270 */
[-C--:B------:R-:W-:Y:S01]  /*5040*/  FMUL R40, R40, R88.reuse ;  /* 0x0000005828287220 */ /* 0x080fe20000400000 */
[----:B------:R-:W-:Y:S01]  /*5050*/  ISETP.GT.AND P0, PT, R4, 0x10, PT ;  /* 0x000000100400780c */ /* 0x000fe20003f04270 */
[----:B------:R-:W-:Y:S01]  /*5060*/  FMUL R41, R41, R88 ;  /* 0x0000005829297220 */ /* 0x000fe20000400000 */
[----:B------:R-:W-:Y:S01]  /*5070*/  F2FP.F16.F32.PACK_AB R32, RZ, R32 ;  /* 0x00000020ff20723e */ /* 0x000fe200000000ff */
[-C--:B------:R-:W-:Y:S01]  /*5080*/  FMUL R42, R42, R88.reuse ;  /* 0x000000582a2a7220 */ /* 0x080fe20000400000 */
[----:B------:R-:W-:Y:S01]  /*5090*/  ISETP.GT.AND P4, PT, R3, RZ, P0 ;  /* 0x000000ff0300720c */ /* 0x000fe20000784270 */
[-C--:B------:R-:W-:Y:S01]  /*50a0*/  FMUL R43, R43, R88.reuse ;  /* 0x000000582b2b7220 */ /* 0x080fe20000400000 */
[----:B------:R-:W-:Y:S01]  /*50b0*/  F2FP.F16.F32.PACK_AB R33, RZ, R33 ;  /* 0x00000021ff21723e */ /* 0x000fe200000000ff */
[----:B------:R-:W-:Y:S01]  /*50c0*/  FMUL R44, R44, R88 ;  /* 0x000000582c2c7220 */ /* 0x000fe20000400000 */
[----:B------:R-:W-:Y:S01]  /*50d0*/  F2FP.F16.F32.PACK_AB R34, RZ, R34 ;  /* 0x00000022ff22723e */ /* 0x000fe200000000ff */
[----:B------:R-:W-:Y:S01]  /*50e0*/  @P3 STG.E.U16 desc[UR38][R6.64+0x12], R29 ;  /* 0x0000121d06003986 */ /* 0x000fe2000c101526 */
[----:B------:R-:W-:Y:S01]  /*50f0*/  ISETP.GT.AND P3, PT, R4, 0x11, PT ;  /* 0x000000110400780c */ /* 0x000fe20003f64270 */
[-C--:B------:R-:W-:Y:S01]  /*5100*/  FMUL R45, R45, R88.reuse ;  /* 0x000000582d2d7220 */ /* 0x080fe20000400000 */
[----:B------:R-:W-:Y:S01]  /*5110*/  F2FP.F16.F32.PACK_AB R35, RZ, R35 ;  /* 0x00000023ff23723e */ /* 0x000fe200000000ff */
[----:B------:R-:W-:Y:S01]  /*5120*/  @P1 STG.E.U16 desc[UR38][R8.64+0x10], R30 ;  /* 0x0000101e08001986 */ /* 0x000fe2000c101526 */
[C---:B------:R-:W-:Y:S01]  /*5130*/  ISETP.GT.AND P1, PT, R3.reuse, 0x8, P0 ;  /* 0x000000080300780c */ /* 0x040fe20000724270 */
[-C--:B------:R-:W-:Y:S01]  /*5140*/  FMUL R46, R46, R88.reuse ;  /* 0x000000582e2e7220 */ /* 0x080fe20000400000 */
[----:B------:R-:W-:Y:S01]  /*5150*/  ISETP.GT.AND P0, PT, R4, 0x18, PT ;  /* 0x000000180400780c */ /* 0x000fe20003f04270 */
[----:B------:R-:W-:Y:S01]  /*5160*/  @P2 STG.E.U16 desc[UR38][R8.64+0x12], R31 ;  /* 0x0000121f08002986 */ /* 0x000fe2000c101526 */
[----:B------:R-:W-:Y:S01]  /*5170*/  ISETP.GT.AND P2, PT, R3, RZ, P3 ;  /* 0x000000ff0300720c */ /* 0x000fe20001f44270 */
[-C--:B------:R-:W-:Y:S01]  /*5180*/  FMUL R47, R47, R88.reuse ;  /* 0x000000582f2f7220 */ /* 0x080fe20000400000 */
[C---:B------:R-:W-:Y:S01]  /*5190*/  ISETP.GT.AND P3, PT, R3.reuse, 0x8, P3 ;  /* 0x000000080300780c */ /* 0x040fe20001f64270 */
[----:B------:R-:W-:Y:S01]  /*51a0*/  @P4 STG.E.U16 desc[UR38][R6.64+0x20], R32 ;  /* 0x0000202006004986 */ /* 0x000fe2000c101526 */
[----:B------:R-:W-:Y:S01]  /*51b0*/  ISETP.GT.AND P4, PT, R3, RZ, P0 ;  /* 0x000000ff0300720c */ /* 0x000fe20000784270 */
[----:B------:R-:W-:Y:S01]  /*51c0*/  FMUL R48, R48, R88 ;  /* 0x0000005830307220 */ /* 0x000fe20000400000 */
[----:B------:R-:W-:Y:S01]  /*51d0*/  F2FP.F16.F32.PACK_AB R36, RZ, R36 ;  /* 0x00000024ff24723e */ /* 0x000fe200000000ff */
[-C--:B------:R-:W-:Y:S01]  /*51e0*/  FMUL R49, R49, R88.reuse ;  /* 0x0000005831317220 */ /* 0x080fe20000400000 */
[----:B------:R-:W-:Y:S01]  /*51f0*/  F2FP.F16.F32.PACK_AB R37, RZ, R37 ;  /* 0x00000025ff25723e */ /* 0x000fe200000000ff */
[----:B------:R-:W-:Y:S01]  /*5200*/  FMUL R50, R50, R88 ;  /* 0x0000005832327220 */ /* 0x000fe20000400000 */
[----:B------:R-:W-:Y:S01]  /*5210*/  F2FP.F16.F32.PACK_AB R38, RZ, R38 ;  /* 0x00000026ff26723e */ /* 0x000fe200000000ff */
[----:B------:R-:W-:Y:S01]  /*5220*/  FMUL R51, R51, R88 ;  /* 0x0000005833337220 */ /* 0x000fe20000400000 */
[----:B------:R-:W-:Y:S01]  /*5230*/  F2FP.F16.F32.PACK_AB R39, RZ, R39 ;  /* 0x00000027ff27723e */ /* 0x000fe200000000ff */
[----:B------:R-:W-:Y:S01]  /*5240*/  @P2 STG.E.U16 desc[UR38][R6.64+0x22], R33 ;  /* 0x0000222106002986 */ /* 0x000fe2000c101526 */
[----:B------:R-:W-:Y:S01]  /*5250*/  F2FP.F16.F32.PACK_AB R40, RZ, R40 ;  /* 0x00000028ff28723e */ /* 0x000fe200000000ff */
[-C--:B------:R-:W-:Y:S01]  /*5260*/  FMUL R52, R52, R88.reuse ;  /* 0x0000005834347220 */ /* 0x080fe20000400000 */
[----:B------:R-:W-:Y:S01]  /*5270*/  F2FP.F16.F32.PACK_AB R41, RZ, R41 ;  /* 0x00000029ff29723e */ /* 0x000fe200000000ff */
[----:B------:R-:W-:Y:S01]  /*5280*/  @P1 STG.E.U16 desc[UR38][R8.64+0x20], R34 ;  /* 0x0000202208001986 */ /* 0x000fe2000c101526 */
[----:B------:R-:W-:Y:S01]  /*5290*/  ISETP.GT.AND P1, PT, R3, 0x8, P0 ;  /* 0x000000080300780c */ /* 0x000fe20000724270 */
[-C--:B------:R-:W-:Y:S01]  /*52a0*/  FMUL R53, R53, R88.reuse ;  /* 0x0000005835357220 */ /* 0x080fe20000400000 */
[C---:B------:R-:W-:Y:S01]  /*52b0*/  ISETP.GT.AND P0, PT, R4.reuse, 0x20, PT ;  /* 0x000000200400780c */ /* 0x040fe20003f04270 */
[----:B------:R-:W-:Y:S01]  /*52c0*/  @P3 STG.E.U16 desc[UR38][R8.64+0x22], R35 ;  /* 0x0000222308003986 */ /* 0x000fe2000c101526 */
[----:B------:R-:W-:Y:S01]  /*52d0*/  ISETP.GT.AND P3, PT, R4, 0x19, PT ;  /* 0x000000190400780c */ /* 0x000fe20003f64270 */
[----:B------:R-:W-:Y:S01]  /*52e0*/  FMUL R54, R54, R88 ;  /* 0x0000005836367220 */ /* 0x000fe20000400000 */
[----:B------:R-:W-:Y:S01]  /*52f0*/  F2FP.F16.F32.PACK_AB R42, RZ, R42 ;  /* 0x0000002aff2a723e */ /* 0x000fe200000000ff */
[----:B------:R-:W-:Y:S01]  /*5300*/  @P4 STG.E.U16 desc[UR38][R6.64+0x30], R36 ;  /* 0x0000302406004986 */ /* 0x000fe2000c101526 */
[----:B------:R-:W-:Y:S01]  /*5310*/  ISETP.GT.AND P2, PT, R3, RZ, P3 ;  /* 0x000000ff0300720c */ /* 0x000fe20001f44270 */
[-C--:B------:R-:W-:Y:S01]  /*5320*/  FMUL R55, R55, R88.reuse ;  /* 0x0000005837377220 */ /* 0x080fe20000400000 */
[C---:B------:R-:W-:Y:S01]  /*5330*/  ISETP.GT.AND P3, PT, R3.reuse, 0x8, P3 ;  /* 0x000000080300780c */ /* 0x040fe20001f64270 */
[-C--:B------:R-:W-:Y:S01]  /*5340*/  FMUL R56, R56, R88.reuse ;  /* 0x0000005838387220 */ /* 0x080fe20000400000 */
[----:B------:R-:W-:Y:S01]  /*5350*/  ISETP.GT.AND P4, PT, R3, RZ, P0 ;  /* 0x000000ff0300720c */ /* 0x000fe20000784270 */
[-C--:B------:R-:W-:Y:S01]  /*5360*/  FMUL R57, R57, R88.reuse ;  /* 0x0000005839397220 */ /* 0x080fe20000400000 */
[----:B------:R-:W-:Y:S01]  /*5370*/  F2FP.F16.F32.PACK_AB R43, RZ, R43 ;  /* 0x0000002bff2b723e */ /* 0x000fe200000000ff */
[----:B------:R-:W-:Y:S01]  /*5380*/  FMUL R58, R58, R88 ;  /* 0x000000583a3a7220 */ /* 0x000fe20000400000 */
[----:B------:R-:W-:Y:S01]  /*5390*/  F2FP.F16.F32.PACK_AB R44, RZ, R44 ;  /* 0x0000002cff2c723e */ /* 0x000fe200000000ff */
[-C--:B------:R-:W-:Y:S01]  /*53a0*/  FMUL R59, R59, R88.reuse ;  /* 0x000000583b3b7220 */ /* 0x080fe20000400000 */
[----:B------:R-:W-:Y:S01]  /*53b0*/  F2FP.F16.F32.PACK_AB R45, RZ, R45 ;  /* 0x0000002dff2d723e */ /* 0x000fe200000000ff */
[----:B------:R-:W-:Y:S01]  /*53c0*/  FMUL R60, R60, R88 ;  /* 0x000000583c3c7220 */ /* 0x000fe20000400000 */
[----:B------:R-:W-:Y:S01]  /*53d0*/  F2FP.F16.F32.PACK_AB R46, RZ, R46 ;  /* 0x0000002eff2e723e */ /* 0x000fe200000000ff */
[----:B------:R-:W-:Y:S01]  /*53e0*/  @P2 STG.E.U16 desc[UR38][R6.64+0x32], R37 ;  /* 0x0000322506002986 */ /* 0x000fe2000c101526 */
[----:B------:R-:W-:Y:S01]  /*53f0*/  F2FP.F16.F32.PACK_AB R47, RZ, R47 ;  /* 0x0000002fff2f723e */ /* 0x000fe200000000ff */
[----:B------:R-:W-:Y:S01]  /*5400*/  FMUL R61, R61, R88 ;  /* 0x000000583d3d7220 */ /* 0x000fe20000400000 */
[----:B------:R-:W-:Y:S01]  /*5410*/  F2FP.F16.F32.PACK_AB R48, RZ, R48 ;  /* 0x00000030ff30723e */ /* 0x000fe200000000ff */
[----:B------:R-:W-:Y:S01]  /*5420*/  @P1 STG.E.U16 desc[UR38][R8.64+0x30], R38 ;  /* 0x0000302608001986 */ /* 0x000fe2000c101526 */
[----:B------:R-:W-:Y:S01]  /*5430*/  ISETP.GT.AND P1, PT, R3, 0x8, P0 ;  /* 0x000000080300780c */ /* 0x000fe20000724270 */
[-C--:B------:R-:W-:Y:S01]  /*5440*/  FMUL R62, R62, R88.reuse ;  /* 0x000000583e3e7220 */ /* 0x080fe20000400000 */
[C---:B------:R-:W-:Y:S01]  /*5450*/  ISETP.GT.AND P0, PT, R4.reuse, 0x28, PT ;  /* 0x000000280400780c */ /* 0x040fe20003f04270 */
[----:B------:R-:W-:Y:S01]  /*5460*/  @P3 STG.E.U16 desc[UR38][R8.64+0x32], R39 ;  /* 0x0000322708003986 */ /* 0x000fe2000c101526 */
[----:B------:R-:W-:Y:S01]  /*5470*/  ISETP.GT.AND P3, PT, R4, 0x21, PT ;  /* 0x000000210400780c */ /* 0x000fe20003f64270 */
[-C--:B------:R-:W-:Y:S01]  /*5480*/  FMUL R63, R63, R88.reuse ;  /* 0x000000583f3f7220 */ /* 0x080fe20000400000 */
[----:B------:R-:W-:Y:S01]  /*5490*/  F2FP.F16.F32.PACK_AB R49, RZ, R49 ;  /* 0x00000031ff31723e */ /* 0x000fe200000000ff */
[----:B------:R-:W-:Y:S01]  /*54a0*/  @P4 STG.E.U16 desc[UR38][R6.64+0x40], R40 ;  /* 0x0000402806004986 */ /* 0x000fe2000c101526 */
[C---:B------:R-:W-:Y:S01]  /*54b0*/  ISETP.GT.AND P2, PT, R3.reuse, RZ, P3 ;  /* 0x000000ff0300720c */ /* 0x040fe20001f44270 */
[-C--:B------:R-:W-:Y:S01]  /*54c0*/  FMUL R64, R64, R88.reuse ;  /* 0x0000005840407220 */ /* 0x080fe20000400000 */
[----:B------:R-:W-:Y:S01]  /*54d0*/  ISETP.GT.AND P3, PT, R3, 0x8, P3 ;  /* 0x000000080300780c */ /* 0x000fe20001f64270 */
[-C--:B------:R-:W-:Y:S01]  /*54e0*/  FMUL R65, R65, R88.reuse ;  /* 0x0000005841417220 */ /* 0x080fe20000400000 */
        /* <DEDUP_REMOVED lines=62> */
[----:B------:R-:W-:-:S02]  /*58d0*/  F2FP.F16.F32.PACK_AB R68, RZ, R68 ;  /* 0x00000044ff44723e */ /* 0x000fc400000000ff */
[----:B------:R-:W-:Y:S01]  /*58e0*/  F2FP.F16.F32.PACK_AB R69, RZ, R69 ;  /* 0x00000045ff45723e */ /* 0x000fe200000000ff */
[----:B------:R-:W-:Y:S01]  /*58f0*/  @P1 STG.E.U16 desc[UR38][R8.64+0x60], R50 ;  /* 0x0000603208001986 */ /* 0x000fe2000c101526 */
[C---:B------:R-:W-:Y:S02]  /*5900*/  ISETP.GT.AND P1, PT, R3.reuse, 0x8, P0 ;  /* 0x000000080300780c */ /* 0x040fe40000724270 */
[C---:B------:R-:W-:Y:S01]  /*5910*/  ISETP.GT.AND P0, PT, R4.reuse, 0x40, PT ;  /* 0x000000400400780c */ /* 0x040fe20003f04270 */
[----:B------:R-:W-:Y:S01]  /*5920*/  @P3 STG.E.U16 desc[UR38][R8.64+0x62], R51 ;  /* 0x0000623308003986 */ /* 0x000fe2000c101526 */
[----:B------:R-:W-:Y:S02]  /*5930*/  ISETP.GT.AND P3, PT, R4, 0x39, PT ;  /* 0x000000390400780c */ /* 0x000fe40003f64270 */
[----:B------:R-:W-:Y:S01]  /*5940*/  F2FP.F16.F32.PACK_AB R70, RZ, R70 ;  /* 0x00000046ff46723e */ /* 0x000fe200000000ff */
[----:B------:R-:W-:Y:S01]  /*5950*/  @P4 STG.E.U16 desc[UR38][R6.64+0x70], R52 ;  /* 0x0000703406004986 */ /* 0x000fe2000c101526 */
[----:B------:R-:W-:-:S02]  /*5960*/  ISETP.GT.AND P2, PT, R3, RZ, P3 ;  /* 0x000000ff0300720c */ /* 0x000fc40001f44270 */
[C---:B------:R-:W-:Y:S02]  /*5970*/  ISETP.GT.AND P3, PT, R3.reuse, 0x8, P3 ;  /* 0x000000080300780c */ /* 0x040fe40001f64270 */
[----:B------:R-:W-:Y:S02]  /*5980*/  ISETP.GT.AND P4, PT, R3, RZ, P0 ;  /* 0x000000ff0300720c */ /* 0x000fe40000784270 */
[----:B------:R-:W-:Y:S02]  /*5990*/  F2FP.F16.F32.PACK_AB R71, RZ, R71 ;  /* 0x00000047ff47723e */ /* 0x000fe400000000ff */
[----:B------:R-:W-:Y:S02]  /*59a0*/  F2FP.F16.F32.PACK_AB R72, RZ, R72 ;  /* 0x00000048ff48723e */ /* 0x000fe400000000ff */
[----:B------:R-:W-:Y:S02]  /*59b0*/  F2FP.F16.F32.PACK_AB R73, RZ, R73 ;  /* 0x00000049ff49723e */ /* 0x000fe400000000ff */
        /* <DEDUP_REMOVED lines=33> */
[----:B------:R-:W-:-:S03]  /*5bd0*/  F2FP.F16.F32.PACK_AB R87, RZ, R87 ;  /* 0x00000057ff57723e */ /* 0x000fc600000000ff */
[----:B------:R-:W-:Y:S04]  /*5be0*/  @P2 STG.E.U16 desc[UR38][R6.64+0x92], R61 ;  /* 0x0000923d06002986 */ /* 0x000fe8000c101526 */
[----:B------:R-:W-:Y:S01]  /*5bf0*/  @P1 STG.E.U16 desc[UR38][R8.64+0x90], R62 ;  /* 0x0000903e08001986 */ /* 0x000fe2000c101526 */
[----:B------:R-:W-:Y:S02]  /*5c00*/  ISETP.GT.AND P1, PT, R3, 0x8, P0 ;  /* 0x000000080300780c */ /* 0x000fe40000724270 */
[C---:B------:R-:W-:Y:S01]  /*5c10*/  ISETP.GT.AND P0, PT, R4.reuse, 0x58, PT ;  /* 0x000000580400780c */ /* 0x040fe20003f04270 */
[----:B------:R-:W-:Y:S01]  /*5c20*/  @P3 STG.E.U16 desc[UR38][R8.64+0x92], R63 ;  /* 0x0000923f08003986 */ /* 0x000fe2000c101526 */
[----:B------:R-:W-:-:S03]  /*5c30*/  ISETP.GT.AND P3, PT, R4, 0x51, PT ;  /* 0x000000510400780c */ /* 0x000fc60003f64270 */
[----:B------:R-:W-:Y:S01]  /*5c40*/  @P4 STG.E.U16 desc[UR38][R6.64+0xa0], R64 ;  /* 0x0000a04006004986 */ /* 0x000fe2000c101526 */
[C---:B------:R-:W-:Y:S02]  /*5c50*/  ISETP.GT.AND P2, PT, R3.reuse, RZ, P3 ;  /* 0x000000ff0300720c */ /* 0x040fe40001f44270 */
[C---:B------:R-:W-:Y:S02]  /*5c60*/  ISETP.GT.AND P3, PT, R3.reuse, 0x8, P3 ;  /* 0x000000080300780c */ /* 0x040fe40001f64270 */
[----:B------:R-:W-:-:S09]  /*5c70*/  ISETP.GT.AND P4, PT, R3, RZ, P0 ;  /* 0x000000ff0300720c */ /* 0x000fd20000784270 */
        /* <DEDUP_REMOVED lines=9> */
[C---:B------:R-:W-:Y:S02]  /*5d10*/  ISETP.GT.AND P3, PT, R3.reuse, RZ, P0 ;  /* 0x000000ff0300720c */ /* 0x040fe40000764270 */
[----:B------:R-:W-:-:S07]  /*5d20*/  ISETP.GT.AND P0, PT, R3, 0x8, P0 ;  /* 0x000000080300780c */ /* 0x000fce0000704270 */
[----:B------:R-:W-:Y:S04]  /*5d30*/  @P2 STG.E.U16 desc[UR38][R6.64+0xb2], R69 ;  /* 0x0000b24506002986 */ /* 0x000fe8000c101526 */
[----:B------:R-:W-:Y:S01]  /*5d40*/  @P1 STG.E.U16 desc[UR38][R8.64+0xb0], R70 ;  /* 0x0000b04608001986 */ /* 0x000fe2000c101526 */
[----:B------:R-:W-:-:S03]  /*5d50*/  ISETP.GT.AND P1, PT, R4, 0x68, PT ;  /* 0x000000680400780c */ /* 0x000fc60003f24270 */
        /* <DEDUP_REMOVED lines=11> */
[C---:B------:R-:W-:Y:S02]  /*5e10*/  ISETP.GT.AND P2, PT, R3.reuse, RZ, P0 ;  /* 0x000000ff0300720c */ /* 0x040fe40000744270 */
[----:B------:R-:W-:Y:S01]  /*5e20*/  ISETP.GT.AND P0, PT, R3, 0x8, P0 ;  /* 0x000000080300780c */ /* 0x000fe20000704270 */
[----:B------:R-:W-:Y:S01]  /*5e30*/  @P3 STG.E.U16 desc[UR38][R6.64+0xd0], R76 ;  /* 0x0000d04c06003986 */ /* 0x000fe2000c101526 */
[----:B------:R-:W-:-:S04]  /*5e40*/  ISETP.GT.AND P3, PT, R4, 0x70, PT ;  /* 0x000000700400780c */ /* 0x000fc80003f64270 */
[C---:B------:R-:W-:Y:S02]  /*5e50*/  ISETP.GT.AND P4, PT, R3.reuse, RZ, P3 ;  /* 0x000000ff0300720c */ /* 0x040fe40001f84270 */
[----:B------:R-:W-:-:S03]  /*5e60*/  ISETP.GT.AND P3, PT, R3, 0x8, P3 ;  /* 0x000000080300780c */ /* 0x000fc60001f64270 */
[----:B------:R-:W-:Y:S01]  /*5e70*/  @P2 STG.E.U16 desc[UR38][R6.64+0xd2], R77 ;  /* 0x0000d24d06002986 */ /* 0x000fe2000c101526 */
[----:B------:R-:W-:-:S03]  /*5e80*/  ISETP.GT.AND P2, PT, R4, 0x79, PT ;  /* 0x000000790400780c */ /* 0x000fc60003f44270 */
[----:B------:R-:W-:Y:S01]  /*5e90*/  @P1 STG.E.U16 desc[UR38][R8.64+0xd0], R78 ;  /* 0x0000d04e08001986 */ /* 0x000fe2000c101526 */
[----:B------:R-:W-:-:S03]  /*5ea0*/  ISETP.GT.AND P1, PT, R4, 0x78, PT ;  /* 0x000000780400780c */ /* 0x000fc60003f24270 */
[----:B------:R-:W-:Y:S01]  /*5eb0*/  @P0 STG.E.U16 desc[UR38][R8.64+0xd2], R79 ;  /* 0x0000d24f08000986 */ /* 0x000fe2000c101526 */
[----:B------:R-:W-:-:S03]  /*5ec0*/  ISETP.GT.AND P0, PT, R4, 0x71, PT ;  /* 0x000000710400780c */ /* 0x000fc60003f04270 */
[----:B------:R-:W-:Y:S01]  /*5ed0*/  @P4 STG.E.U16 desc[UR38][R6.64+0xe0], R80 ;  /* 0x0000e05006004986 */ /* 0x000fe2000c101526 */
[C---:B------:R-:W-:Y:S02]  /*5ee0*/  ISETP.GT.AND P4, PT, R3.reuse, RZ, P0 ;  /* 0x000000ff0300720c */ /* 0x040fe40000784270 */
[----:B------:R-:W-:-:S11]  /*5ef0*/  ISETP.GT.AND P0, PT, R3, 0x8, P0 ;  /* 0x000000080300780c */ /* 0x000fd60000704270 */
[----:B------:R-:W-:Y:S02]  /*5f00*/  @P4 IMAD.MOV.U32 R4, RZ, RZ, R6 ;  /* 0x000000ffff044224 */ /* 0x000fe400078e0006 */
[----:B------:R-:W-:-:S05]  /*5f10*/  @P4 IMAD.MOV.U32 R5, RZ, RZ, R7 ;  /* 0x000000ffff054224 */ /* 0x000fca00078e0007 */
[----:B------:R0:W-:Y:S01]  /*5f20*/  @P4 STG.E.U16 desc[UR38][R4.64+0xe2], R81 ;  /* 0x0000e25104004986 */ /* 0x0001e2000c101526 */
[C---:B------:R-:W-:Y:S02]  /*5f30*/  ISETP.GT.AND P4, PT, R3.reuse, RZ, P2 ;  /* 0x000000ff0300720c */ /* 0x040fe40001784270 */
[----:B------:R-:W-:Y:S01]  /*5f40*/  ISETP.GT.AND P2, PT, R3, 0x8, P2 ;  /* 0x000000080300780c */ /* 0x000fe20001744270 */
[----:B0-----:R-:W-:Y:S02]  /*5f50*/  @P3 IMAD.MOV.U32 R4, RZ, RZ, R8 ;  /* 0x000000ffff043224 */ /* 0x001fe400078e0008 */
[----:B------:R-:W-:-:S05]  /*5f60*/  @P3 IMAD.MOV.U32 R5, RZ, RZ, R9 ;  /* 0x000000ffff053224 */ /* 0x000fca00078e0009 */
[----:B------:R0:W-:Y:S01]  /*5f70*/  @P3 STG.E.U16 desc[UR38][R4.64+0xe0], R82 ;  /* 0x0000e05204003986 */ /* 0x0001e2000c101526 */
[C---:B------:R-:W-:Y:S02]  /*5f80*/  ISETP.GT.AND P3, PT, R3.reuse, RZ, P1 ;  /* 0x000000ff0300720c */ /* 0x040fe40000f64270 */
[----:B------:R-:W-:Y:S01]  /*5f90*/  ISETP.GT.AND P1, PT, R3, 0x8, P1 ;  /* 0x000000080300780c */ /* 0x000fe20000f24270 */
[----:B0-----:R-:W-:Y:S02]  /*5fa0*/  @P0 IMAD.MOV.U32 R4, RZ, RZ, R8 ;  /* 0x000000ffff040224 */ /* 0x001fe400078e0008 */
[----:B------:R-:W-:-:S05]  /*5fb0*/  @P0 IMAD.MOV.U32 R5, RZ, RZ, R9 ;  /* 0x000000ffff050224 */ /* 0x000fca00078e0009 */
[----:B------:R0:W-:Y:S03]  /*5fc0*/  @P0 STG.E.U16 desc[UR38][R4.64+0xe2], R83 ;  /* 0x0000e25304000986 */ /* 0x0001e6000c101526 */
[----:B0-----:R-:W-:Y:S02]  /*5fd0*/  @P3 IMAD.MOV.U32 R4, RZ, RZ, R6 ;  /* 0x000000ffff043224 */ /* 0x001fe400078e0006 */
[----:B------:R-:W-:-:S05]  /*5fe0*/  @P3 IMAD.MOV.U32 R5, RZ, RZ, R7 ;  /* 0x000000ffff053224 */ /* 0x000fca00078e0007 */
[----:B------:R0:W-:Y:S04]  /*5ff0*/  @P3 STG.E.U16 desc[UR38][R4.64+0xf0], R84 ;  /* 0x0000f05404003986 */ /* 0x0001e8000c101526 */
[----:B------:R4:W-:Y:S01]  /*6000*/  @P4 STG.E.U16 desc[UR38][R6.64+0xf2], R85 ;  /* 0x0000f25506004986 */ /* 0x0009e2000c101526 */
[----:B0-----:R-:W-:Y:S02]  /*6010*/  @P1 IMAD.MOV.U32 R4, RZ, RZ, R8 ;  /* 0x000000ffff041224 */ /* 0x001fe400078e0008 */
[----:B------:R-:W-:-:S05]  /*6020*/  @P1 IMAD.MOV.U32 R5, RZ, RZ, R9 ;  /* 0x000000ffff051224 */ /* 0x000fca00078e0009 */
[----:B------:R4:W-:Y:S04]  /*6030*/  @P1 STG.E.U16 desc[UR38][R4.64+0xf0], R86 ;  /* 0x0000f05604001986 */ /* 0x0009e8000c101526 */
[----:B------:R4:W-:Y:S02]  /*6040*/  @P2 STG.E.U16 desc[UR38][R8.64+0xf2], R87 ;  /* 0x0000f25708002986 */ /* 0x0009e4000c101526 */
.L_x_158:
[----:B------:R-:W-:Y:S05]  /*6050*/  BSYNC B0 ;  /* 0x0000000000007941 */ /* 0x000fea0003800000 */
.L_x_32:
[----:B------:R-:W-:Y:S01]  /*6060*/  IADD3 R16, P0, R16, UR36, RZ ;  /* 0x0000002410107c10 */ /* 0x000fe2000ff1e0ff */
[----:B------:R-:W-:Y:S01]  /*6070*/  ULDC.64 UR4, c[0x0][0x650] ;  /* 0x0001940000047ab9 */ /* 0x000fe20000000a00 */
[----:B------:R-:W-:Y:S01]  /*6080*/  PRMT R3, RZ, 0x7610, R3 ;  /* 0x00007610ff037816 */ /* 0x000fe20000000003 */
[----:B------:R-:W-:Y:S01]  /*6090*/  IMAD.MOV.U32 R100, RZ, RZ, -0x1 ;  /* 0xffffffffff647424 */ /* 0x000fe200078e00ff */
[----:B------:R-:W-:Y:S01]  /*60a0*/  IADD3.X R17, R17, UR42, RZ, P0, !PT ;  /* 0x0000002a11117c10 */ /* 0x000fe200087fe4ff */
[----:B------:R-:W-:Y:S01]  /*60b0*/  IMAD.MOV.U32 R99, RZ, RZ, -0x1 ;  /* 0xffffffffff637424 */ /* 0x000fe200078e00ff */
[----:B------:R-:W-:-:S04]  /*60c0*/  ISETP.GE.U32.AND P0, PT, R16, UR4, PT ;  /* 0x0000000410007c0c */ /* 0x000fc8000bf06070 */
[----:B------:R-:W-:-:S13]  /*60d0*/  ISETP.GE.U32.AND.EX P0, PT, R17, UR5, PT, P0 ;  /* 0x0000000511007c0c */ /* 0x000fda000bf06100 */
[----:B------:R-:W-:Y:S05]  /*60e0*/  @P0 BRA `(.L_x_159) ;  /* 0x00000004004c0947 */ /* 0x000fea0003800000 */
[----:B------:R-:W0:Y:S01]  /*60f0*/  LDC.64 R10, c[0x0][0x628] ;  /* 0x00018a00ff0a7b82 */ /* 0x000e220000000a00 */
[----:B---3--:R-:W3:Y:S01]  /*6100*/  S2R R12, SR_CTAID.X ;  /* 0x00000000000c7919 */ /* 0x008ee20000002500 */
[----:B-12-4-:R-:W-:Y:S02]  /*6110*/  IMAD.MOV.U32 R8, RZ, RZ, R16 ;  /* 0x000000ffff087224 */ /* 0x016fe400078e0010 */
[----:B------:R-:W-:Y:S01]  /*6120*/  IMAD.MOV.U32 R9, RZ, RZ, R17 ;  /* 0x000000ffff097224 */ /* 0x000fe200078e0011 */
[----:B------:R-:W1:Y:S03]  /*6130*/  S2R R20, SR_CTAID.Y ;  /* 0x0000000000147919 */ /* 0x000e660000002600 */
[----:B------:R-:W2:Y:S08]  /*6140*/  LDC R0, c[0x0][0x630] ;  /* 0x00018c00ff007b82 */ /* 0x000eb00000000800 */
[----:B------:R-:W4:Y:S01]  /*6150*/  LDC.64 R14, c[0x0][0x620] ;  /* 0x00018800ff0e7b82 */ /* 0x000f220000000a00 */
[----:B0-----:R-:W-:-:S04]  /*6160*/  ISETP.NE.U32.AND P0, PT, R10, RZ, PT ;  /* 0x000000ff0a00720c */ /* 0x001fc80003f05070 */
[----:B------:R-:W-:-:S13]  /*6170*/  ISETP.NE.AND.EX P0, PT, R11, RZ, PT, P0 ;  /* 0x000000ff0b00720c */ /* 0x000fda0003f05300 */
[----:B-1234-:R-:W-:Y:S05]  /*6180*/  @!P0 BRA `(.L_x_160) ;  /* 0x0000000000288947 */ /* 0x01efea0003800000 */
        /* <DEDUP_REMOVED lines=10> */
.L_x_160:
[-CC-:B------:R-:W-:Y:S01]  /*6230*/  SHF.R.U64 R99, R8, R0.reuse, R9.reuse ;  /* 0x0000000008637219 */ /* 0x180fe20000001209 */
[----:B------:R-:W0:Y:S01]  /*6240*/  LDC.64 R26, c[0x0][0x640] ;  /* 0x00019000ff1a7b82 */ /* 0x000e220000000a00 */
[----:B------:R-:W-:Y:S01]  /*6250*/  SHF.R.U32.HI R0, RZ, R0, R9 ;  /* 0x00000000ff007219 */ /* 0x000fe20000011609 */
[----:B------:R-:W-:Y:S01]  /*6260*/  ULDC UR4, c[0x0][0x150] ;  /* 0x0000540000047ab9 */ /* 0x000fe20000000800 */
[----:B------:R-:W-:Y:S02]  /*6270*/  IADD3 R3, P0, RZ, -R99, RZ ;  /* 0x80000063ff037210 */ /* 0x000fe40007f1e0ff */
[----:B------:R-:W-:-:S03]  /*6280*/  I2FP.F32.U32 R7, R12 ;  /* 0x0000000c00077245 */ /* 0x000fc60000201000 */
[----:B------:R-:W1:Y:S01]  /*6290*/  LDC R6, c[0x0][0x618] ;  /* 0x00018600ff067b82 */ /* 0x000e620000000800 */
[----:B------:R-:W-:Y:S02]  /*62a0*/  IMAD.X R5, RZ, RZ, ~R0, P0 ;  /* 0x000000ffff057224 */ /* 0x000fe400000e0e00 */
[----:B------:R-:W-:Y:S01]  /*62b0*/  FMUL R7, R7, UR4 ;  /* 0x0000000407077c20 */ /* 0x000fe20008400000 */
[----:B------:R-:W-:Y:S01]  /*62c0*/  ULDC UR4, c[0x0][0x154] ;  /* 0x0000550000047ab9 */ /* 0x000fe20000000800 */
[-C--:B------:R-:W-:Y:S02]  /*62d0*/  IMAD R0, R5, R14.reuse, RZ ;  /* 0x0000000e05007224 */ /* 0x080fe400078e02ff */
[C---:B------:R-:W-:Y:S01]  /*62e0*/  IMAD.WIDE.U32 R4, R3.reuse, R14, R16 ;  /* 0x0000000e03047225 */ /* 0x040fe200078e0010 */
[----:B------:R-:W2:Y:S01]  /*62f0*/  LDC R11, c[0x0][0x608] ;  /* 0x00018200ff0b7b82 */ /* 0x000ea20000000800 */
[----:B------:R-:W3:Y:S02]  /*6300*/  F2I.U32.TRUNC.NTZ R7, R7 ;  /* 0x0000000700077305 */ /* 0x000ee4000020f000 */
[----:B------:R-:W-:-:S04]  /*6310*/  IMAD R3, R3, R15, R0 ;  /* 0x0000000f03037224 */ /* 0x000fc800078e0200 */
[----:B------:R-:W-:Y:S01]  /*6320*/  IMAD.IADD R3, R5, 0x1, R3 ;  /* 0x0000000105037824 */ /* 0x000fe200078e0203 */
[----:B------:R-:W4:Y:S01]  /*6330*/  LDC R8, c[0x0][0x658] ;  /* 0x00019600ff087b82 */ /* 0x000f220000000800 */
[----:B------:R-:W-:Y:S02]  /*6340*/  I2FP.F32.U32 R5, R20 ;  /* 0x0000001400057245 */ /* 0x000fe40000201000 */
[----:B0-----:R-:W-:-:S04]  /*6350*/  ISETP.NE.U32.AND P0, PT, R26, RZ, PT ;  /* 0x000000ff1a00720c */ /* 0x001fc80003f05070 */
[----:B------:R-:W-:Y:S01]  /*6360*/  ISETP.NE.AND.EX P0, PT, R27, RZ, PT, P0 ;  /* 0x000000ff1b00720c */ /* 0x000fe20003f05300 */
[----:B------:R-:W0:Y:S01]  /*6370*/  LDC R9, c[0x0][0x144] ;  /* 0x00005100ff097b82 */ /* 0x000e220000000800 */
[-C--:B-1----:R-:W-:Y:S01]  /*6380*/  SHF.R.U64 R13, R4, R6.reuse, R3 ;  /* 0x00000006040d7219 */ /* 0x082fe20000001203 */
[----:B---3--:R-:W-:Y:S01]  /*6390*/  IMAD.MOV R7, RZ, RZ, -R7 ;  /* 0x000000ffff077224 */ /* 0x008fe200078e0a07 */
[----:B------:R-:W-:Y:S01]  /*63a0*/  SHF.R.U32.HI R0, RZ, R6, R3 ;  /* 0x00000006ff007219 */ /* 0x000fe20000011603 */
[----:B------:R-:W-:-:S04]  /*63b0*/  FMUL R6, R5, UR4 ;  /* 0x0000000405067c20 */ /* 0x000fc80008400000 */
[----:B------:R-:W1:Y:S01]  /*63c0*/  LDC R21, c[0x0][0x148] ;  /* 0x00005200ff157b82 */ /* 0x000e620000000800 */
[----:B------:R3:W0:Y:S01]  /*63d0*/  F2I.U32.TRUNC.NTZ R14, R6 ;  /* 0x00000006000e7305 */ /* 0x000622000020f000 */
[-CC-:B--2---:R-:W-:Y:S02]  /*63e0*/  SHF.R.U64 R10, R13, R11.reuse, R0.reuse ;  /* 0x0000000b0d0a7219 */ /* 0x184fe40000001200 */
[----:B------:R-:W-:-:S04]  /*63f0*/  SHF.R.U32.HI R3, RZ, R11, R0 ;  /* 0x0000000bff037219 */ /* 0x000fc80000011600 */
[----:B-----5:R-:W2:Y:S01]  /*6400*/  LDC R24, c[0x0][0x648] ;  /* 0x00019200ff187b82 */ /* 0x020ea20000000800 */
[-CC-:B----4-:R-:W-:Y:S02]  /*6410*/  SHF.R.U64 R15, R10, R8.reuse, R3.reuse ;  /* 0x000000080a0f7219 */ /* 0x190fe40000001203 */
[----:B------:R-:W-:-:S03]  /*6420*/  SHF.R.U32.HI R5, RZ, R8, R3 ;  /* 0x00000008ff057219 */ /* 0x000fc60000011603 */
[----:B------:R-:W-:Y:S02]  /*6430*/  IMAD.MOV.U32 R4, RZ, RZ, R15 ;  /* 0x000000ffff047224 */ /* 0x000fe400078e000f */
[----:B------:R-:W4:Y:S01]  /*6440*/  LDC R28, c[0x0][0x638] ;  /* 0x00018e00ff1c7b82 */ /* 0x000f220000000800 */
[----:B0-----:R-:W-:-:S07]  /*6450*/  IMAD R25, R9, R7, R12 ;  /* 0x0000000709197224 */ /* 0x001fce00078e020c */
[----:B------:R-:W0:Y:S08]  /*6460*/  LDC R29, c[0x0][0x610] ;  /* 0x00018400ff1d7b82 */ /* 0x000e300000000800 */
[----:B------:R-:W0:Y:S01]  /*6470*/  LDC R30, c[0x0][0x600] ;  /* 0x00018000ff1e7b82 */ /* 0x000e220000000800 */
[----:B-1-3--:R-:W-:Y:S05]  /*6480*/  @!P0 BRA `(.L_x_161) ;  /* 0x0000000000288947 */ /* 0x00afea0003800000 */
[----:B------:R-:W1:Y:S02]  /*6490*/  LDC R0, c[0x0][0x64c] ;  /* 0x00019300ff007b82 */ /* 0x000e640000000800 */
[----:B-1----:R-:W-:-:S05]  /*64a0*/  IADD3 R3, P0, R15, R0, RZ ;  /* 0x000000000f037210 */ /* 0x002fca0007f1e0ff */
        /* <DEDUP_REMOVED lines=8> */
.L_x_161:
[----:B------:R-:W-:Y:S01]  /*6530*/  ISETP.NE.AND P0, PT, R2, 0x1, PT ;  /* 0x000000010200780c */ /* 0x000fe20003f05270 */
[----:B------:R-:W-:Y:S01]  /*6540*/  IMAD.MOV R14, RZ, RZ, -R14 ;  /* 0x000000ffff0e7224 */ /* 0x000fe200078e0a0e */
[----:B--2---:R-:W-:Y:S02]  /*6550*/  SHF.R.U64 R0, R4, R24, R5 ;  /* 0x0000001804007219 */ /* 0x004fe40000001205 */
[----:B------:R-:W-:Y:S02]  /*6560*/  LOP3.LUT R3, R10, R97, RZ, 0xc0, !PT ;  /* 0x000000610a037212 */ /* 0x000fe400078ec0ff */
[----:B------:R-:W-:Y:S01]  /*6570*/  LOP3.LUT R6, R13, R96, RZ, 0xc0, !PT ;  /* 0x000000600d067212 */ /* 0x000fe200078ec0ff */
[----:B------:R-:W-:Y:S02]  /*6580*/  IMAD.MOV R4, RZ, RZ, -R0 ;  /* 0x000000ffff047224 */ /* 0x000fe400078e0a00 */
[----:B------:R-:W-:Y:S02]  /*6590*/  IMAD R0, R92, R0, R3 ;  /* 0x000000005c007224 */ /* 0x000fe400078e0203 */
[----:B----4-:R-:W-:-:S02]  /*65a0*/  IMAD R3, R4, R28, R15 ;  /* 0x0000001c04037224 */ /* 0x010fc400078e020f */
[----:B------:R-:W-:Y:S02]  /*65b0*/  @P0 IMAD R25, R21, R14, R20 ;  /* 0x0000000e15190224 */ /* 0x000fe400078e0214 */
[----:B0-----:R-:W-:Y:S02]  /*65c0*/  IMAD R5, R3, R30, R6 ;  /* 0x0000001e03057224 */ /* 0x001fe400078e0206 */
[----:B------:R-:W-:Y:S02]  /*65d0*/  IMAD R0, R0, R29, R25 ;  /* 0x0000001d00007224 */ /* 0x000fe400078e0219 */
[----:B------:R-:W-:-:S03]  /*65e0*/  IMAD.MOV.U32 R4, RZ, RZ, 0x1 ;  /* 0x00000001ff047424 */ /* 0x000fc600078e00ff */
[----:B------:R-:W-:Y:S02]  /*65f0*/  SEL R100, R5, R0, !P0 ;  /* 0x0000000005647207 */ /* 0x000fe40004000000 */
[----:B------:R-:W-:Y:S02]  /*6600*/  PRMT R3, R4, 0x7610, R3 ;  /* 0x0000761004037816 */ /* 0x000fe40000000003 */
[----:B------:R-:W-:-:S07]  /*6610*/  SEL R0, R0, R5, !P0 ;  /* 0x0000000500007207 */ /* 0x000fce0004000000 */
.L_x_159:
[----:B------:R-:W-:Y:S01]  /*6620*/  UIADD3 UR41, UR43, UR41, URZ ;  /* 0x000000292b297290 */ /* 0x000fe2000fffe03f */
[----:B------:R-:W-:Y:S01]  /*6630*/  LOP3.LUT P0, RZ, R3, 0xff, RZ, 0xc0, !PT ;  /* 0x000000ff03ff7812 */ /* 0x000fe2000780c0ff */
[----:B------:R-:W-:Y:S02]  /*6640*/  IMAD.MOV.U32 R101, RZ, RZ, R0 ;  /* 0x000000ffff657224 */ /* 0x000fe400078e0000 */
[----:B------:R-:W-:Y:S02]  /*6650*/  USHF.R.U32.HI UR4, URZ, 0x1, UR41 ;  /* 0x000000013f047899 */ /* 0x000fe40008011629 */
[----:B------:R-:W-:Y:S02]  /*6660*/  UISETP.GT.U32.AND UP1, UPT, UR41, 0x1, UPT ;  /* 0x000000012900788c */ /* 0x000fe4000bf24070 */
[----:B------:R-:W-:Y:S02]  /*6670*/  ULOP3.LUT UR4, UR4, 0x1, URZ, 0xc0, !UPT ;  /* 0x0000000104047892 */ /* 0x000fe4000f8ec03f */
[----:B------:R-:W-:-:S02]  /*6680*/  UISETP.LT.U32.AND UP1, UPT, UR43, 0x2, UP1 ;  /* 0x000000022b00788c */ /* 0x000fc40008f21070 */
[----:B------:R-:W-:Y:S02]  /*6690*/  UISETP.NE.U32.AND UP0, UPT, UR4, 0x1, UPT ;  /* 0x000000010400788c */ /* 0x000fe4000bf05070 */
[----:B------:R-:W-:Y:S02]  /*66a0*/  USEL UR5, URZ, 0x1, !UP1 ;  /* 0x000000013f057887 */ /* 0x000fe4000c800000 */
[----:B------:R-:W-:Y:S02]  /*66b0*/  UISETP.GT.U32.AND UP0, UPT, UR43, 0x1, !UP0 ;  /* 0x000000012b00788c */ /* 0x000fe4000c704070 */
[----:B------:R-:W-:Y:S02]  /*66c0*/  ULOP3.LUT UR41, UR41, 0x1, URZ, 0xc0, !UPT ;  /* 0x0000000129297892 */ /* 0x000fe4000f8ec03f */
[----:B------:R-:W-:-:S04]  /*66d0*/  USEL UR4, URZ, 0x1, !UP0 ;  /* 0x000000013f047887 */ /* 0x000fc8000c000000 */
[----:B------:R-:W-:Y:S01]  /*66e0*/  ULOP3.LUT UR40, UR4, UR40, UR5, 0x96, !UPT ;  /* 0x0000002804287292 */ /* 0x000fe2000f8e9605 */
[----:B------:R-:W-:Y:S11]  /*66f0*/  @P0 BRA `(.L_x_162) ;  /* 0xffffffac00340947 */ /* 0x000ff6000383ffff */
[----:B------:R-:W-:Y:S05]  /*6700*/  EXIT ;  /* 0x000000000000794d */ /* 0x000fea0003800000 */
.L_x_7:
        /* <DEDUP_REMOVED lines=26> */
.L_x_164:
[----:B------:R-:W0:Y:S01]  /*68b0*/  LDC.64 R28, c[0x0][0x640] ;  /* 0x00019000ff1c7b82 */ /* 0x000e220000000a00 */
[-CC-:B------:R-:W-:Y:S01]  /*68c0*/  SHF.R.U64 R21, R14, R6.reuse, R15.reuse ;  /* 0x000000060e157219 */ /* 0x180fe2000000120f */
[----:B------:R-:W-:Y:S01]  /*68d0*/  IMAD.MOV.U32 R30, RZ, RZ, 0x1 ;  /* 0x00000001ff1e7424 */ /* 0x000fe200078e00ff */
[----:B------:R-:W-:Y:S02]  /*68e0*/  SHF.R.U32.HI R6, RZ, R6, R15 ;  /* 0x00000006ff067219 */ /* 0x000fe4000001160f */
[----:B------:R-:W-:-:S03]  /*68f0*/  IADD3 R13, P0, RZ, -R21, RZ ;  /* 0x80000015ff0d7210 */ /* 0x000fc60007f1e0ff */
[----:B------:R-:W1:Y:S02]  /*6900*/  LDC R12, c[0x0][0x618] ;  /* 0x00018600ff0c7b82 */ /* 0x000e640000000800 */
[----:B------:R-:W-:-:S04]  /*6910*/  IMAD.X R11, RZ, RZ, ~R6, P0 ;  /* 0x000000ffff0b7224 */ /* 0x000fc800000e0e06 */
[-C--:B------:R-:W-:Y:S02]  /*6920*/  IMAD R6, R11, R24.reuse, RZ ;  /* 0x000000180b067224 */ /* 0x080fe400078e02ff */
[----:B------:R-:W2:Y:S01]  /*6930*/  LDC R14, c[0x0][0x608] ;  /* 0x00018200ff0e7b82 */ /* 0x000ea20000000800 */
[----:B------:R-:W-:-:S04]  /*6940*/  IMAD.WIDE.U32 R10, R13, R24, R16 ;  /* 0x000000180d0a7225 */ /* 0x000fc800078e0010 */
[----:B------:R-:W-:-:S03]  /*6950*/  IMAD R13, R13, R25, R6 ;  /* 0x000000190d0d7224 */ /* 0x000fc600078e0206 */
[----:B------:R-:W3:Y:S01]  /*6960*/  LDC R27, c[0x0][0x658] ;  /* 0x00019600ff1b7b82 */ /* 0x000ee20000000800 */
[----:B------:R-:W-:Y:S01]  /*6970*/  IMAD.IADD R11, R11, 0x1, R13 ;  /* 0x000000010b0b7824 */ /* 0x000fe200078e020d */
[----:B0-----:R-:W-:-:S04]  /*6980*/  ISETP.NE.U32.AND P0, PT, R28, RZ, PT ;  /* 0x000000ff1c00720c */ /* 0x001fc80003f05070 */
[----:B------:R-:W-:Y:S02]  /*6990*/  ISETP.NE.AND.EX P0, PT, R29, RZ, PT, P0 ;  /* 0x000000ff1d00720c */ /* 0x000fe40003f05300 */
[----:B------:R-:W0:Y:S01]  /*69a0*/  LDC R20, c[0x0][0x600] ;  /* 0x00018000ff147b82 */ /* 0x000e220000000800 */
[-CC-:B-1----:R-:W-:Y:S01]  /*69b0*/  SHF.R.U64 R8, R10, R12.reuse, R11.reuse ;  /* 0x0000000c0a087219 */ /* 0x182fe2000000120b */
[----:B------:R-:W-:Y:S01]  /*69c0*/  IMAD.MOV.U32 R10, RZ, RZ, -0x1 ;  /* 0xffffffffff0a7424 */ /* 0x000fe200078e00ff */
[----:B------:R-:W-:-:S05]  /*69d0*/  SHF.R.U32.HI R11, RZ, R12, R11 ;  /* 0x0000000cff0b7219 */ /* 0x000fca000001160b */
[----:B------:R-:W1:Y:S01]  /*69e0*/  LDC R24, c[0x0][0x648] ;  /* 0x00019200ff187b82 */ /* 0x000e620000000800 */
[-CC-:B--2---:R-:W-:Y:S02]  /*69f0*/  SHF.R.U64 R23, R8, R14.reuse, R11.reuse ;  /* 0x0000000e08177219 */ /* 0x184fe4000000120b */
[----:B------:R-:W-:-:S05]  /*6a00*/  SHF.R.U32.HI R6, RZ, R14, R11 ;  /* 0x0000000eff067219 */ /* 0x000fca000001160b */
[----:B------:R-:W2:Y:S01]  /*6a10*/  LDC R26, c[0x0][0x638] ;  /* 0x00018e00ff1a7b82 */ /* 0x000ea20000000800 */
[-C--:B---3--:R-:W-:Y:S02]  /*6a20*/  SHF.L.U32 R10, R10, R27.reuse, RZ ;  /* 0x0000001b0a0a7219 */ /* 0x088fe400000006ff */
[-CC-:B------:R-:W-:Y:S02]  /*6a30*/  SHF.R.U64 R25, R23, R27.reuse, R6.reuse ;  /* 0x0000001b17197219 */ /* 0x180fe40000001206 */
[----:B------:R-:W-:Y:S02]  /*6a40*/  LOP3.LUT R32, RZ, R10, RZ, 0x33, !PT ;  /* 0x0000000aff207212 */ /* 0x000fe400078e33ff */
[----:B------:R-:W-:Y:S01]  /*6a50*/  SHF.R.U32.HI R11, RZ, R27, R6 ;  /* 0x0000001bff0b7219 */ /* 0x000fe20000011606 */
[----:B------:R-:W3:Y:S01]  /*6a60*/  LDC R31, c[0x0][0x610] ;  /* 0x00018400ff1f7b82 */ /* 0x000ee20000000800 */
[----:B------:R-:W-:Y:S01]  /*6a70*/  IMAD.MOV.U32 R10, RZ, RZ, R25 ;  /* 0x000000ffff0a7224 */ /* 0x000fe200078e0019 */
[----:B------:R-:W-:Y:S06]  /*6a80*/  @!P0 BRA `(.L_x_165) ;  /* 0x0000000000288947 */ /* 0x000fec0003800000 */
        /* <DEDUP_REMOVED lines=10> */
.L_x_165:
[----:B------:R-:W-:Y:S02]  /*6b30*/  ISETP.NE.AND P0, PT, R2, 0x1, PT ;  /* 0x000000010200780c */ /* 0x000fe40003f05270 */
[----:B-1----:R-:W-:Y:S01]  /*6b40*/  SHF.R.U64 R6, R10, R24, R11 ;  /* 0x000000180a067219 */ /* 0x002fe2000000120b */
[----:B0-----:R-:W-:Y:S01]  /*6b50*/  VIADD R11, R20, 0xffffffff ;  /* 0xffffffff140b7836 */ /* 0x001fe20000000000 */
[----:B------:R-:W-:Y:S02]  /*6b60*/  SHF.L.U32 R30, R30, R27, RZ ;  /* 0x0000001b1e1e7219 */ /* 0x000fe400000006ff */
[----:B------:R-:W-:Y:S01]  /*6b70*/  LOP3.LUT R5, R23, R32, RZ, 0xc0, !PT ;  /* 0x0000002017057212 */ /* 0x000fe200078ec0ff */
[----:B------:R-:W-:-:S04]  /*6b80*/  IMAD.MOV R10, RZ, RZ, -R6 ;  /* 0x000000ffff0a7224 */ /* 0x000fc800078e0a06 */
[----:B------:R-:W-:Y:S01]  /*6b90*/  IMAD R6, R30, R6, R5 ;  /* 0x000000061e067224 */ /* 0x000fe200078e0205 */
[----:B------:R-:W-:Y:S01]  /*6ba0*/  LOP3.LUT R5, R8, R11, RZ, 0xc0, !PT ;  /* 0x0000000b08057212 */ /* 0x000fe200078ec0ff */
[----:B------:R-:W-:Y:S02]  /*6bb0*/  @P0 IMAD R7, R9, R22, R4 ;  /* 0x0000001609070224 */ /* 0x000fe400078e0204 */
[----:B--2---:R-:W-:Y:S02]  /*6bc0*/  IMAD R4, R10, R26, R25 ;  /* 0x0000001a0a047224 */ /* 0x004fe400078e0219 */
[----:B---3--:R-:W-:Y:S02]  /*6bd0*/  IMAD R7, R6, R31, R7 ;  /* 0x0000001f06077224 */ /* 0x008fe400078e0207 */
[----:B------:R-:W-:Y:S02]  /*6be0*/  IMAD R4, R4, R20, R5 ;  /* 0x0000001404047224 */ /* 0x000fe400078e0205 */
[----:B------:R-:W-:-:S02]  /*6bf0*/  IMAD.MOV.U32 R8, RZ, RZ, 0x1 ;  /* 0x00000001ff087424 */ /* 0x000fc400078e00ff */
[----:B------:R-:W-:Y:S01]  /*6c00*/  IMAD.MOV.U32 R6, RZ, RZ, R21 ;  /* 0x000000ffff067224 */ /* 0x000fe200078e0015 */
[----:B------:R-:W-:Y:S02]  /*6c10*/  SEL R19, R4, R7, !P0 ;  /* 0x0000000704137207 */ /* 0x000fe40004000000 */
[----:B------:R-:W-:-:S07]  /*6c20*/  SEL R20, R7, R4, !P0 ;  /* 0x0000000407147207 */ /* 0x000fce0004000000 */
.L_x_163:
[----:B------:R-:W-:-:S08]  /*6c30*/  NOP ;  /* 0x0000000000007918 */ /* 0x000fd00000000000 */
[----:B------:R-:W0:-:S00]  /*6c40*/  USETMAXREG.DEALLOC.CTAPOOL 0x28 ;  /* 0x00000028000079c8 */ /* 0x000e0000080e0500 */
[----:B0-----:R-:W-:-:S13]  /*6c50*/  ISETP.NE.AND P0, PT, R3, RZ, PT ;  /* 0x000000ff0300720c */ /* 0x001fda0003f05270 */
[----:B------:R-:W-:Y:S05]  /*6c60*/  @P0 EXIT ;  /* 0x000000000000094d */ /* 0x000fea0003800000 */
[----:B------:R-:W-:Y:S01]  /*6c70*/  LOP3.LUT P0, RZ, R8, 0xff, RZ, 0xc0, !PT ;  /* 0x000000ff08ff7812 */ /* 0x000fe2000780c0ff */
[----:B------:R-:W-:Y:S02]  /*6c80*/  IMAD.MOV.U32 R3, RZ, RZ, 0x1 ;  /* 0x00000001ff037424 */ /* 0x000fe400078e00ff */
[----:B------:R-:W-:-:S10]  /*6c90*/  IMAD.MOV.U32 R8, RZ, RZ, RZ ;  /* 0x000000ffff087224 */ /* 0x000fd400078e00ff */
[----:B------:R-:W-:Y:S05]  /*6ca0*/  @!P0 BRA `(.L_x_166) ;  /* 0x0000000c00288947 */ /* 0x000fea0003800000 */
[----:B------:R-:W0:Y:S01]  /*6cb0*/  LDC R3, c[0x0][0x28c] ;  /* 0x0000a300ff037b82 */ /* 0x000e220000000800 */
[----:B------:R-:W-:Y:S01]  /*6cc0*/  ULDC UR5, c[0x0][0x658] ;  /* 0x0001960000057ab9 */ /* 0x000fe20000000800 */
[----:B------:R-:W-:Y:S01]  /*6cd0*/  UMOV UR6, 0xffffffff ;  /* 0xffffffff00067882 */ /* 0x000fe20000000000 */
[----:B------:R-:W-:Y:S01]  /*6ce0*/  BSSY B0, `(.L_x_166) ;  /* 0x00000c6000007945 */ /* 0x000fe20003800000 */
[----:B------:R-:W-:Y:S01]  /*6cf0*/  USHF.L.U32 UR6, UR6, UR5, URZ ;  /* 0x0000000506067299 */ /* 0x000fe2000800063f */
[----:B------:R-:W-:Y:S01]  /*6d00*/  IMAD.MOV.U32 R10, RZ, RZ, 0x1 ;  /* 0x00000001ff0a7424 */ /* 0x000fe200078e00ff */
[----:B------:R-:W-:Y:S01]  /*6d10*/  LOP3.LUT R13, R18, 0x2, RZ, 0xfc, !PT ;  /* 0x00000002120d7812 */ /* 0x000fe200078efcff */
[----:B------:R-:W-:Y:S01]  /*6d20*/  IMAD.MOV.U32 R8, RZ, RZ, RZ ;  /* 0x000000ffff087224 */ /* 0x000fe200078e00ff */
[----:B------:R-:W1:Y:S01]  /*6d30*/  S2UR UR8, SR_CgaCtaId ;  /* 0x00000000000879c3 */ /* 0x000e620000008800 */
[----:B------:R-:W-:Y:S01]  /*6d40*/  ULDC UR4, c[0x0][0x600] ;  /* 0x0001800000047ab9 */ /* 0x000fe20000000800 */
[----:B------:R-:W-:Y:S01]  /*6d50*/  UMOV UR7, 0x1 ;  /* 0x0000000100077882 */ /* 0x000fe20000000000 */
[----:B------:R-:W-:-:S02]  /*6d60*/  UIADD3 UR15, UR4, -0x1, URZ ;  /* 0xffffffff040f7890 */ /* 0x000fc4000fffe03f */
[----:B------:R-:W-:Y:S02]  /*6d70*/  USHF.L.U32 UR17, UR7, UR5, URZ ;  /* 0x0000000507117299 */ /* 0x000fe4000800063f */
[----:B------:R-:W-:Y:S01]  /*6d80*/  ULOP3.LUT UR16, URZ, UR6, URZ, 0x33, !UPT ;  /* 0x000000063f107292 */ /* 0x000fe2000f8e333f */
[----:B------:R-:W-:Y:S01]  /*6d90*/  ULDC.64 UR20, c[0x0][0x198] ;  /* 0x0000660000147ab9 */ /* 0x000fe20000000a00 */
[----:B0-----:R-:W-:-:S05]  /*6da0*/  VIADD R3, R3, 0x3f ;  /* 0x0000003f03037836 */ /* 0x001fca0000000000 */
[----:B------:R-:W-:Y:S01]  /*6db0*/  SHF.R.S32.HI R4, RZ, 0x1f, R3 ;  /* 0x0000001fff047819 */ /* 0x000fe20000011403 */
[----:B-1----:R-:W-:-:S03]  /*6dc0*/  IMAD.U32 R11, RZ, RZ, UR8 ;  /* 0x00000008ff0b7e24 */ /* 0x002fc6000f8e00ff */
[----:B------:R-:W-:Y:S01]  /*6dd0*/  LEA.HI R4, R4, R3, RZ, 0x6 ;  /* 0x0000000304047211 */ /* 0x000fe200078f30ff */
[----:B------:R-:W-:-:S03]  /*6de0*/  IMAD.MOV.U32 R3, RZ, RZ, 0x1 ;  /* 0x00000001ff037424 */ /* 0x000fc600078e00ff */
[----:B------:R-:W-:-:S05]  /*6df0*/  SHF.R.S32.HI R9, RZ, 0x6, R4 ;  /* 0x00000006ff097819 */ /* 0x000fca0000011404 */
[----:B------:R-:W-:-:S07]  /*6e00*/  VIADD R12, R9, 0x1 ;  /* 0x00000001090c7836 */ /* 0x000fce0000000000 */
.L_x_177:
[----:B------:R-:W-:-:S03]  /*6e10*/  UMOV UR4, 0xffffffff ;  /* 0xffffffff00047882 */ /* 0x000fc60000000000 */
[----:B------:R-:W-:Y:S05]  /*6e20*/  BRA.DIV UR4, `(.L_x_167) ;  /* 0x0000000e04687947 */ /* 0x000fea000b800000 */
[----:B------:R-:W-:-:S13]  /*6e30*/  ELECT P6, URZ, PT ;  /* 0x00000000003f782f */ /* 0x000fda00038c0000 */
.L_x_186:
[----:B------:R-:W0:Y:S01]  /*6e40*/  LDC R4, c[0x0][0x28c] ;  /* 0x0000a300ff047b82 */ /* 0x000e220000000800 */
[----:B------:R-:W-:Y:S01]  /*6e50*/  BSSY B1, `(.L_x_168) ;  /* 0x000003b000017945 */ /* 0x000fe20003800000 */
[----:B0-----:R-:W-:-:S13]  /*6e60*/  ISETP.LT.OR P6, PT, R4, 0x1, !P6 ;  /* 0x000000010400780c */ /* 0x001fda00077c1670 */
[----:B------:R-:W-:Y:S05]  /*6e70*/  @P6 BRA `(.L_x_169) ;  /* 0x0000000000e06947 */ /* 0x000fea0003800000 */
[----:B------:R-:W-:Y:S02]  /*6e80*/  IMAD R20, R20, 0x4, R11 ;  /* 0x0000000414147824 */ /* 0x000fe400078e020b */
[----:B------:R-:W-:Y:S02]  /*6e90*/  IMAD.SHL.U32 R19, R19, 0x80, RZ ;  /* 0x0000008013137824 */ /* 0x000fe400078e00ff */
[----:B------:R-:W-:Y:S02]  /*6ea0*/  IMAD.MOV.U32 R22, RZ, RZ, RZ ;  /* 0x000000ffff167224 */ /* 0x000fe400078e00ff */
[----:B------:R-:W-:Y:S02]  /*6eb0*/  IMAD.MOV.U32 R4, RZ, RZ, R12 ;  /* 0x000000ffff047224 */ /* 0x000fe400078e000c */
[----:B------:R-:W-:Y:S02]  /*6ec0*/  IMAD.MOV.U32 R5, RZ, RZ, R3 ;  /* 0x000000ffff057224 */ /* 0x000fe400078e0003 */
[----:B------:R-:W-:-:S02]  /*6ed0*/  IMAD.MOV.U32 R14, RZ, RZ, R8 ;  /* 0x000000ffff0e7224 */ /* 0x000fc400078e0008 */
[----:B------:R-:W-:-:S07]  /*6ee0*/  IMAD.SHL.U32 R21, R20, 0x20, RZ ;  /* 0x0000002014157824 */ /* 0x000fce00078e00ff */
.L_x_172:
[----:B------:R-:W0:Y:S01]  /*6ef0*/  S2UR UR4, SR_CgaCtaId ;  /* 0x00000000000479c3 */ /* 0x000e220000008800 */
[----:B------:R-:W-:Y:S02]  /*6f00*/  MOV R20, 0x400 ;  /* 0x0000040000147802 */ /* 0x000fe40000000f00 */
[----:B------:R-:W-:Y:S02]  /*6f10*/  SHF.L.U32 R7, R5, 0x1f, RZ ;  /* 0x0000001f05077819 */ /* 0x000fe400000006ff */
[----:B------:R-:W-:-:S13]  /*6f20*/  ISETP.NE.AND P1, PT, R0, RZ, PT ;  /* 0x000000ff0000720c */ /* 0x000fda0003f25270 */
[----:B------:R-:W1:Y:S01]  /*6f30*/  @!P1 LDC R15, c[0x0][0x500] ;  /* 0x00014000ff0f9b82 */ /* 0x000e620000000800 */
[----:B0-----:R-:W-:-:S05]  /*6f40*/  IMAD.U32 R11, RZ, RZ, UR4 ;  /* 0x00000004ff0b7e24 */ /* 0x001fca000f8e00ff */
[----:B------:R-:W-:-:S05]  /*6f50*/  LEA R23, R11, R20, 0x18 ;  /* 0x000000140b177211 */ /* 0x000fca00078ec0ff */
[----:B------:R-:W-:-:S04]  /*6f60*/  IMAD R20, R14, 0x8, R23 ;  /* 0x000000080e147824 */ /* 0x000fc800078e0217 */
[----:B------:R-:W0:Y:S02]  /*6f70*/  SYNCS.PHASECHK.TRANS64.TRYWAIT P0, [R20+URZ+0x10], R7 ;  /* 0x00001007140075a7 */ /* 0x000e24000800017f */
[----:B01----:R-:W-:Y:S05]  /*6f80*/  @!P0 BRA `(.L_x_170) ;  /* 0x0000000c00308947 */ /* 0x003fea0003800000 */
.L_x_187:
[----:B0-----:R-:W-:Y:S01]  /*6f90*/  PRMT R7, R13, 0x9910, RZ ;  /* 0x000099100d077816 */ /* 0x001fe200000000ff */
[----:B------:R0:W-:Y:S03]  /*6fa0*/  @!P1 SYNCS.ARRIVE.TRANS64 RZ, [R20+URZ], R15 ;  /* 0x0000000f14ff99a7 */ /* 0x0001e6000800003f */
[----:B------:R-:W-:-:S13]  /*6fb0*/  ISETP.NE.AND P0, PT, R7, 0x2, PT ;  /* 0x000000020700780c */ /* 0x000fda0003f05270 */
[----:B0-----:R-:W-:Y:S05]  /*6fc0*/  @P0 BRA `(.L_x_171) ;  /* 0x0000000000040947 */ /* 0x001fea0003800000 */
[----:B------:R-:W-:Y:S01]  /*6fd0*/  BPT.TRAP 0x1 ;  /* 0x000000040000795c */ /* 0x000fe20000300000 */
.L_x_171:
[----:B------:R-:W-:Y:S01]  /*6fe0*/  IMAD R7, R14, 0x4, R11 ;  /* 0x000000040e077824 */ /* 0x000fe200078e020b */
[----:B------:R-:W-:Y:S01]  /*6ff0*/  R2UR UR9, R20 ;  /* 0x00000000140972ca */ /* 0x000fe200000e0000 */
[----:B------:R-:W-:Y:S01]  /*7000*/  VIADD R4, R4, 0xffffffff ;  /* 0xffffffff04047836 */ /* 0x000fe20000000000 */
[----:B------:R-:W-:Y:S01]  /*7010*/  UIADD3 UR4, UP0, UR20, 0xf0, URZ ;  /* 0x000000f014047890 */ /* 0x000fe2000ff1e03f */
[----:B------:R-:W-:Y:S01]  /*7020*/  IMAD.SHL.U32 R7, R7, 0x800, RZ ;  /* 0x0000080007077824 */ /* 0x000fe200078e00ff */
[----:B------:R-:W-:Y:S01]  /*7030*/  R2UR UR11, R21 ;  /* 0x00000000150b72ca */ /* 0x000fe200000e0000 */
[----:B------:R-:W-:Y:S01]  /*7040*/  UIADD3 UR22, UP1, UR20, 0x1f0, URZ ;  /* 0x000001f014167890 */ /* 0x000fe2000ff3e03f */
[----:B------:R-:W-:Y:S01]  /*7050*/  R2UR UR10, R22 ;  /* 0x00000000160a72ca */ /* 0x000fe200000e0000 */
[--C-:B------:R-:W-:Y:S01]  /*7060*/  IMAD R7, R7, 0x2, R23.reuse ;  /* 0x0000000207077824 */ /* 0x100fe200078e0217 */
[----:B------:R-:W-:Y:S01]  /*7070*/  R2UR UR12, R6 ;  /* 0x00000000060c72ca */ /* 0x000fe200000e0000 */
[C---:B------:R-:W-:Y:S01]  /*7080*/  IMAD R23, R14.reuse, 0x4000, R23 ;  /* 0x000040000e177824 */ /* 0x040fe200078e0217 */
[----:B------:R-:W-:Y:S01]  /*7090*/  R2UR UR18, R19 ;  /* 0x00000000131272ca */ /* 0x000fe200000e0000 */
[----:B------:R-:W-:Y:S01]  /*70a0*/  VIADD R14, R14, 0x1 ;  /* 0x000000010e0e7836 */ /* 0x000fe20000000000 */
[----:B------:R-:W-:Y:S01]  /*70b0*/  R2UR UR5, R7 ;  /* 0x00000000070572ca */ /* 0x000fe200000e0000 */
[----:B------:R-:W-:Y:S01]  /*70c0*/  UIADD3.X UR23, URZ, UR21, URZ, UP1, !UPT ;  /* 0x000000153f177290 */ /* 0x000fe20008ffe43f */
[----:B------:R-:W-:Y:S01]  /*70d0*/  R2UR UR8, R23 ;  /* 0x00000000170872ca */ /* 0x000fe200000e0000 */
[----:B------:R-:W-:Y:S01]  /*70e0*/  UMOV UR19, 0xf0000 ;  /* 0x000f000000137882 */ /* 0x000fe20000000000 */
[----:B------:R-:W-:Y:S01]  /*70f0*/  ISETP.GT.AND P1, PT, R4, 0x1, PT ;  /* 0x000000010400780c */ /* 0x000fe20003f24270 */
[----:B------:R-:W-:Y:S01]  /*7100*/  UMOV UR6, 0x0 ;  /* 0x0000000000067882 */ /* 0x000fe20000000000 */
[----:B------:R-:W-:Y:S01]  /*7110*/  UMOV UR7, 0x10000000 ;  /* 0x1000000000077882 */ /* 0x000fe20000000000 */
[----:B------:R-:W-:Y:S01]  /*7120*/  ISETP.NE.AND P0, PT, R14, 0x2, PT ;  /* 0x000000020e00780c */ /* 0x000fe20003f05270 */
[----:B------:R-:W-:-:S03]  /*7130*/  VIADD R22, R22, 0x40 ;  /* 0x0000004016167836 */ /* 0x000fc60000000000 */
[----:B------:R-:W-:Y:S02]  /*7140*/  SEL R20, RZ, 0x1, P0 ;  /* 0x00000001ff147807 */ /* 0x000fe40000000000 */
[----:B------:R-:W-:Y:S01]  /*7150*/  UIADD3 UR13, UR5, 0x100, URZ ;  /* 0x00000100050d7890 */ /* 0x000fe2000fffe03f */
[----:B------:R-:W-:Y:S01]  /*7160*/  SEL R14, R14, RZ, P0 ;  /* 0x000000ff0e0e7207 */ /* 0x000fe20000000000 */
[----:B------:R-:W-:Y:S01]  /*7170*/  UIADD3.X UR5, URZ, UR21, URZ, UP0, !UPT ;  /* 0x000000153f057290 */ /* 0x000fe200087fe43f */
[----:B------:R-:W-:Y:S01]  /*7180*/  LOP3.LUT R5, R5, R20, RZ, 0x3c, !PT ;  /* 0x0000001405057212 */ /* 0x000fe200078e3cff */
[----:B------:R-:W-:-:S03]  /*7190*/  UIADD3 UR14, UR8, 0x8100, URZ ;  /* 0x00008100080e7890 */ /* 0x000fc6000fffe03f */
[----:B------:R-:W-:-:S04]  /*71a0*/  UMOV UR8, UR13 ;  /* 0x0000000d00087c82 */ /* 0x000fc80008000000 */
[----:B------:R0:W-:Y:S02]  /*71b0*/  UTMALDG.3D.MULTICAST [UR8], [UR4], UR19, desc[UR6] ;  /* 0x00000608040073b4 */ /* 0x0001e40008011813 */
[----:B0-----:R-:W-:Y:S01]  /*71c0*/  UMOV UR8, UR14 ;  /* 0x0000000e00087c82 */ /* 0x001fe20008000000 */
[----:B------:R-:W-:Y:S02]  /*71d0*/  UMOV UR11, UR18 ;  /* 0x00000012000b7c82 */ /* 0x000fe40008000000 */
[----:B------:R0:W-:Y:S02]  /*71e0*/  UTMALDG.3D [UR8], [UR22], desc[UR6] ;  /* 0x00000608160075b4 */ /* 0x0001e40008011000 */
[----:B0-----:R-:W-:Y:S05]  /*71f0*/  @P1 BRA `(.L_x_172) ;  /* 0xfffffffc003c1947 */ /* 0x001fea000383ffff */
.L_x_169:
[----:B------:R-:W-:Y:S05]  /*7200*/  BSYNC B1 ;  /* 0x0000000000017941 */ /* 0x000fea0003800000 */
.L_x_168:
[----:B------:R-:W-:Y:S01]  /*7210*/  LOP3.LUT P1, RZ, R10, 0xff, RZ, 0xc0, !PT ;  /* 0x000000ff0aff7812 */ /* 0x000fe2000782c0ff */
[----:B------:R-:W-:Y:S01]  /*7220*/  IMAD.IADD R8, R9, 0x1, R8 ;  /* 0x0000000109087824 */ /* 0x000fe200078e0208 */
[----:B------:R-:W-:Y:S01]  /*7230*/  IADD3 R16, P2, R16, UR36, RZ ;  /* 0x0000002410107c10 */ /* 0x000fe2000ff5e0ff */
[----:B------:R-:W-:Y:S01]  /*7240*/  ULDC.64 UR4, c[0x0][0x650] ;  /* 0x0001940000047ab9 */ /* 0x000fe20000000a00 */
[----:B------:R-:W-:Y:S01]  /*7250*/  BSSY B1, `(.L_x_173) ;  /* 0x000006c000017945 */ /* 0x000fe20003800000 */
[----:B------:R-:W-:Y:S01]  /*7260*/  IMAD.MOV.U32 R20, RZ, RZ, -0x1 ;  /* 0xffffffffff147424 */ /* 0x000fe200078e00ff */
[----:B------:R-:W-:Y:S01]  /*7270*/  SHF.R.U32.HI R4, RZ, 0x1, R8 ;  /* 0x00000001ff047819 */ /* 0x000fe20000011608 */
[----:B------:R-:W-:Y:S01]  /*7280*/  IMAD.MOV.U32 R19, RZ, RZ, -0x1 ;  /* 0xffffffffff137424 */ /* 0x000fe200078e00ff */
[----:B------:R-:W-:Y:S02]  /*7290*/  ISETP.GT.U32.AND P0, PT, R8, 0x1, PT ;  /* 0x000000010800780c */ /* 0x000fe40003f04070 */
[----:B------:R-:W-:-:S02]  /*72a0*/  LOP3.LUT R4, R4, 0x1, RZ, 0xc0, !PT ;  /* 0x0000000104047812 */ /* 0x000fc400078ec0ff */
[----:B------:R-:W-:Y:S01]  /*72b0*/  ISETP.LT.U32.AND P0, PT, R9, 0x2, P0 ;  /* 0x000000020900780c */ /* 0x000fe20000701070 */
[----:B------:R-:W0:Y:S01]  /*72c0*/  @P1 S2R R11, SR_CgaCtaId ;  /* 0x00000000000b1919 */ /* 0x000e220000008800 */
[----:B------:R-:W-:Y:S02]  /*72d0*/  @P1 MOV R6, 0x400 ;  /* 0x0000040000061802 */ /* 0x000fe40000000f00 */
[----:B------:R-:W-:Y:S02]  /*72e0*/  IADD3.X R17, R17, UR42, RZ, P2, !PT ;  /* 0x0000002a11117c10 */ /* 0x000fe400097fe4ff */
[----:B------:R-:W-:Y:S02]  /*72f0*/  ISETP.GE.U32.AND P2, PT, R16, UR4, PT ;  /* 0x0000000410007c0c */ /* 0x000fe4000bf46070 */
[----:B------:R-:W-:Y:S02]  /*7300*/  LOP3.LUT R8, R8, 0x1, RZ, 0xc0, !PT ;  /* 0x0000000108087812 */ /* 0x000fe400078ec0ff */
[----:B------:R-:W-:-:S02]  /*7310*/  PRMT R10, RZ, 0x7610, R10 ;  /* 0x00007610ff0a7816 */ /* 0x000fc4000000000a */
[----:B0-----:R-:W-:-:S04]  /*7320*/  @P1 LEA R6, R11, R6, 0x18 ;  /* 0x000000060b061211 */ /* 0x001fc800078ec0ff */
[----:B------:R0:W-:Y:S01]  /*7330*/  @P1 SYNCS.ARRIVE.TRANS64.A1T0 RZ, [R6+URZ+0x38], RZ ;  /* 0x000038ff06ff19a7 */ /* 0x0001e2000810003f */
[----:B------:R-:W-:Y:S02]  /*7340*/  ISETP.NE.U32.AND P1, PT, R4, 0x1, PT ;  /* 0x000000010400780c */ /* 0x000fe40003f25070 */
[----:B------:R-:W-:Y:S02]  /*7350*/  SEL R4, RZ, 0x1, !P0 ;  /* 0x00000001ff047807 */ /* 0x000fe40004000000 */
[----:B------:R-:W-:Y:S02]  /*7360*/  ISETP.GE.U32.AND.EX P0, PT, R17, UR5, PT, P2 ;  /* 0x0000000511007c0c */ /* 0x000fe4000bf06120 */
[----:B------:R-:W-:Y:S01]  /*7370*/  ISETP.GT.U32.AND P1, PT, R9, 0x1, !P1 ;  /* 0x000000010900780c */ /* 0x000fe20004f24070 */
[----:B0-----:R-:W-:-:S03]  /*7380*/  IMAD.MOV.U32 R6, RZ, RZ, -0x1 ;  /* 0xffffffffff067424 */ /* 0x001fc600078e00ff */
[----:B------:R-:W-:-:S04]  /*7390*/  SEL R5, RZ, 0x1, !P1 ;  /* 0x00000001ff057807 */ /* 0x000fc80004800000 */
[--C-:B------:R-:W-:Y:S02]  /*73a0*/  LOP3.LUT R3, R5, R3, R4.reuse, 0x96, !PT ;  /* 0x0000000305037212 */ /* 0x100fe400078e9604 */
[----:B------:R-:W-:Y:S01]  /*73b0*/  PRMT R4, RZ, 0x7610, R4 ;  /* 0x00007610ff047816 */ /* 0x000fe20000000004 */
[----:B------:R-:W-:Y:S06]  /*73c0*/  @P0 BRA `(.L_x_174) ;  /* 0x0000000400500947 */ /* 0x000fec0003800000 */
[----:B------:R-:W0:Y:S01]  /*73d0*/  S2R R19, SR_CTAID.X ;  /* 0x0000000000137919 */ /* 0x000e220000002500 */
[----:B------:R-:W-:Y:S01]  /*73e0*/  ULDC.64 UR4, c[0x0][0x628] ;  /* 0x00018a0000047ab9 */ /* 0x000fe20000000a00 */
[----:B------:R-:W1:Y:S01]  /*73f0*/  LDC R20, c[0x0][0x144] ;  /* 0x00005100ff147b82 */ /* 0x000e620000000800 */
[----:B------:R-:W-:Y:S01]  /*7400*/  ISETP.NE.U32.AND P0, PT, RZ, UR4, PT ;  /* 0x00000004ff007c0c */ /* 0x000fe2000bf05070 */
[----:B------:R-:W2:Y:S01]  /*7410*/  S2R R14, SR_CTAID.Y ;  /* 0x00000000000e7919 */ /* 0x000ea20000002600 */
[----:B------:R-:W-:Y:S01]  /*7420*/  ULDC UR7, c[0x0][0x630] ;  /* 0x00018c0000077ab9 */ /* 0x000fe20000000800 */
[----:B------:R-:W-:Y:S01]  /*7430*/  ULDC UR8, c[0x0][0x150] ;  /* 0x0000540000087ab9 */ /* 0x000fe20000000800 */
[----:B------:R-:W-:Y:S01]  /*7440*/  ISETP.NE.AND.EX P0, PT, RZ, UR5, PT, P0 ;  /* 0x00000005ff007c0c */ /* 0x000fe2000bf05300 */
[----:B------:R-:W-:Y:S02]  /*7450*/  IMAD.MOV.U32 R4, RZ, RZ, R16 ;  /* 0x000000ffff047224 */ /* 0x000fe400078e0010 */
[----:B------:R-:W-:Y:S01]  /*7460*/  IMAD.MOV.U32 R5, RZ, RZ, R17 ;  /* 0x000000ffff057224 */ /* 0x000fe200078e0011 */
[----:B0-----:R-:W-:-:S09]  /*7470*/  I2FP.F32.U32 R21, R19 ;  /* 0x0000001300157245 */ /* 0x001fd20000201000 */
[----:B------:R-:W-:Y:S05]  /*7480*/  @!P0 BRA `(.L_x_175) ;  /* 0x0000000000288947 */ /* 0x000fea0003800000 */
[----:B------:R-:W-:Y:S02]  /*7490*/  ULDC UR6, c[0x0][0x634] ;  /* 0x00018d0000067ab9 */ /* 0x000fe40000000800 */
[----:B------:R-:W-:-:S05]  /*74a0*/  IADD3 R5, P0, R16, UR6, RZ ;  /* 0x0000000610057c10 */ /* 0x000fca000ff1e0ff */
[----:B------:R-:W-:-:S04]  /*74b0*/  IMAD.X R15, RZ, RZ, R17, P0 ;  /* 0x000000ffff0f7224 */ /* 0x000fc800000e0611 */
[----:B------:R-:W-:-:S04]  /*74c0*/  IMAD.WIDE.U32 R6, R15, UR4, RZ ;  /* 0x000000040f067c25 */ /* 0x000fc8000f8e00ff */
[----:B------:R-:W-:-:S04]  /*74d0*/  IMAD.WIDE.U32 R6, P0, R5, UR5, R6 ;  /* 0x0000000505067c25 */ /* 0x000fc8000f800006 */
[----:B------:R-:W-:-:S04]  /*74e0*/  IMAD.WIDE.U32 R4, R5, UR4, RZ ;  /* 0x0000000405047c25 */ /* 0x000fc8000f8e00ff */
[----:B------:R-:W-:Y:S01]  /*74f0*/  IMAD.MOV.U32 R4, RZ, RZ, R7 ;  /* 0x000000ffff047224 */ /* 0x000fe200078e0007 */
[----:B------:R-:W-:Y:S01]  /*7500*/  IADD3 RZ, P1, R5, R6, RZ ;  /* 0x0000000605ff7210 */ /* 0x000fe20007f3e0ff */
[----:B------:R-:W-:-:S04]  /*7510*/  IMAD.X R5, RZ, RZ, RZ, P0 ;  /* 0x000000ffff057224 */ /* 0x000fc800000e06ff */
[----:B------:R-:W-:-:S08]  /*7520*/  IMAD.WIDE.U32.X R4, R15, UR5, R4, P1 ;  /* 0x000000050f047c25 */ /* 0x000fd000088e0404 */
.L_x_175:
[----:B------:R-:W-:Y:S01]  /*7530*/  FMUL R21, R21, UR8 ;  /* 0x0000000815157c20 */ /* 0x000fe20008400000 */
[--C-:B------:R-:W-:Y:S01]  /*7540*/  SHF.R.U64 R15, R4, UR7, R5.reuse ;  /* 0x00000007040f7c19 */ /* 0x100fe20008001205 */
[----:B------:R-:W-:Y:S01]  /*7550*/  ULDC.64 UR4, c[0x0][0x620] ;  /* 0x0001880000047ab9 */ /* 0x000fe20000000a00 */
[----:B------:R-:W-:Y:S01]  /*7560*/  SHF.R.U32.HI R4, RZ, UR7, R5 ;  /* 0x00000007ff047c19 */ /* 0x000fe20008011605 */
[----:B------:R-:W-:Y:S01]  /*7570*/  ULDC.64 UR6, c[0x0][0x640] ;  /* 0x0001900000067ab9 */ /* 0x000fe20000000a00 */
[----:B------:R-:W-:Y:S01]  /*7580*/  IADD3 R5, P0, RZ, -R15, RZ ;  /* 0x8000000fff057210 */ /* 0x000fe20007f1e0ff */
[----:B------:R-:W0:Y:S04]  /*7590*/  F2I.U32.TRUNC.NTZ R21, R21 ;  /* 0x0000001500157305 */ /* 0x000e28000020f000 */
[----:B------:R-:W-:Y:S01]  /*75a0*/  IMAD.X R4, RZ, RZ, ~R4, P0 ;  /* 0x000000ffff047224 */ /* 0x000fe200000e0e04 */
[----:B------:R-:W-:-:S03]  /*75b0*/  ISETP.NE.U32.AND P0, PT, RZ, UR6, PT ;  /* 0x00000006ff007c0c */ /* 0x000fc6000bf05070 */
[----:B------:R-:W-:Y:S01]  /*75c0*/  IMAD R4, R4, UR4, RZ ;  /* 0x0000000404047c24 */ /* 0x000fe2000f8e02ff */
[----:B------:R-:W-:-:S03]  /*75d0*/  ISETP.NE.AND.EX P0, PT, RZ, UR7, PT, P0 ;  /* 0x00000007ff007c0c */ /* 0x000fc6000bf05300 */
[C---:B------:R-:W-:Y:S01]  /*75e0*/  IMAD R7, R5.reuse, UR5, R4 ;  /* 0x0000000505077c24 */ /* 0x040fe2000f8e0204 */
[----:B------:R-:W-:Y:S01]  /*75f0*/  ULDC UR5, c[0x0][0x154] ;  /* 0x0000550000057ab9 */ /* 0x000fe20000000800 */
[----:B------:R-:W-:Y:S01]  /*7600*/  IMAD.WIDE.U32 R4, R5, UR4, R16 ;  /* 0x0000000405047c25 */ /* 0x000fe2000f8e0010 */
[----:B------:R-:W-:-:S03]  /*7610*/  ULDC UR4, c[0x0][0x618] ;  /* 0x0001860000047ab9 */ /* 0x000fc60000000800 */
[----:B0-----:R-:W-:Y:S02]  /*7620*/  IMAD.MOV R6, RZ, RZ, -R21 ;  /* 0x000000ffff067224 */ /* 0x001fe400078e0a15 */
[----:B------:R-:W0:Y:S01]  /*7630*/  LDC R21, c[0x0][0x148] ;  /* 0x00005200ff157b82 */ /* 0x000e220000000800 */
[----:B------:R-:W-:Y:S02]  /*7640*/  IMAD.IADD R5, R5, 0x1, R7 ;  /* 0x0000000105057824 */ /* 0x000fe400078e0207 */
[----:B-1----:R-:W-:Y:S01]  /*7650*/  IMAD R19, R20, R6, R19 ;  /* 0x0000000614137224 */ /* 0x002fe200078e0213 */
[----:B--2---:R-:W-:Y:S02]  /*7660*/  I2FP.F32.U32 R6, R14 ;  /* 0x0000000e00067245 */ /* 0x004fe40000201000 */
[--C-:B------:R-:W-:Y:S02]  /*7670*/  SHF.R.U64 R20, R4, UR4, R5.reuse ;  /* 0x0000000404147c19 */ /* 0x100fe40008001205 */
[----:B------:R-:W-:Y:S01]  /*7680*/  SHF.R.U32.HI R5, RZ, UR4, R5 ;  /* 0x00000004ff057c19 */ /* 0x000fe20008011605 */
[----:B------:R-:W-:Y:S01]  /*7690*/  FMUL R6, R6, UR5 ;  /* 0x0000000506067c20 */ /* 0x000fe20008400000 */
[----:B------:R-:W-:-:S02]  /*76a0*/  ULDC UR4, c[0x0][0x608] ;  /* 0x0001820000047ab9 */ /* 0x000fc40000000800 */
[--C-:B------:R-:W-:Y:S01]  /*76b0*/  SHF.R.U64 R23, R20, UR4, R5.reuse ;  /* 0x0000000414177c19 */ /* 0x100fe20008001205 */
[----:B------:R1:W2:Y:S01]  /*76c0*/  F2I.U32.TRUNC.NTZ R24, R6 ;  /* 0x0000000600187305 */ /* 0x0002a2000020f000 */
[----:B------:R-:W-:Y:S01]  /*76d0*/  SHF.R.U32.HI R4, RZ, UR4, R5 ;  /* 0x00000004ff047c19 */ /* 0x000fe20008011605 */
[----:B------:R-:W-:-:S03]  /*76e0*/  ULDC UR4, c[0x0][0x658] ;  /* 0x0001960000047ab9 */ /* 0x000fc60000000800 */
[--C-:B------:R-:W-:Y:S02]  /*76f0*/  SHF.R.U64 R22, R23, UR4, R4.reuse ;  /* 0x0000000417167c19 */ /* 0x100fe40008001204 */
[----:B------:R-:W-:-:S03]  /*7700*/  SHF.R.U32.HI R25, RZ, UR4, R4 ;  /* 0x00000004ff197c19 */ /* 0x000fc60008011604 */
[----:B------:R-:W-:Y:S02]  /*7710*/  IMAD.MOV.U32 R4, RZ, RZ, R22 ;  /* 0x000000ffff047224 */ /* 0x000fe400078e0016 */
[----:B------:R-:W-:Y:S01]  /*7720*/  IMAD.MOV.U32 R5, RZ, RZ, R25 ;  /* 0x000000ffff057224 */ /* 0x000fe200078e0019 */
[----:B-1----:R-:W-:Y:S06]  /*7730*/  @!P0 BRA `(.L_x_176) ;  /* 0x0000000000288947 */ /* 0x002fec0003800000 */
        /* <DEDUP_REMOVED lines=10> */
.L_x_176:
[----:B------:R-:W-:Y:S01]  /*77e0*/  ISETP.NE.AND P0, PT, R2, 0x1, PT ;  /* 0x000000010200780c */ /* 0x000fe20003f05270 */
[----:B------:R-:W-:Y:S01]  /*77f0*/  ULDC UR4, c[0x0][0x648] ;  /* 0x0001920000047ab9 */ /* 0x000fe20000000800 */
[----:B------:R-:W-:Y:S01]  /*7800*/  LOP3.LUT R23, R23, UR16, RZ, 0xc0, !PT ;  /* 0x0000001017177c12 */ /* 0x000fe2000f8ec0ff */
[----:B--2---:R-:W-:Y:S01]  /*7810*/  IMAD.MOV R24, RZ, RZ, -R24 ;  /* 0x000000ffff187224 */ /* 0x004fe200078e0a18 */
[----:B------:R-:W-:Y:S01]  /*7820*/  SHF.R.U64 R4, R4, UR4, R5 ;  /* 0x0000000404047c19 */ /* 0x000fe20008001205 */
[----:B------:R-:W-:Y:S01]  /*7830*/  ULDC UR4, c[0x0][0x638] ;  /* 0x00018e0000047ab9 */ /* 0x000fe20000000800 */
[----:B------:R-:W-:Y:S01]  /*7840*/  LOP3.LUT R7, R20, UR15, RZ, 0xc0, !PT ;  /* 0x0000000f14077c12 */ /* 0x000fe2000f8ec0ff */
[----:B------:R-:W-:Y:S01]  /*7850*/  ULDC UR5, c[0x0][0x610] ;  /* 0x0001840000057ab9 */ /* 0x000fe20000000800 */
[----:B------:R-:W-:Y:S02]  /*7860*/  IMAD.MOV.U32 R6, RZ, RZ, R15 ;  /* 0x000000ffff067224 */ /* 0x000fe400078e000f */
[----:B------:R-:W-:-:S02]  /*7870*/  IMAD.MOV R5, RZ, RZ, -R4 ;  /* 0x000000ffff057224 */ /* 0x000fc400078e0a04 */
[----:B------:R-:W-:Y:S02]  /*7880*/  IMAD R4, R4, UR17, R23 ;  /* 0x0000001104047c24 */ /* 0x000fe4000f8e0217 */
[----:B0-----:R-:W-:Y:S02]  /*7890*/  @P0 IMAD R19, R21, R24, R14 ;  /* 0x0000001815130224 */ /* 0x001fe400078e020e */
[----:B------:R-:W-:Y:S01]  /*78a0*/  IMAD R22, R5, UR4, R22 ;  /* 0x0000000405167c24 */ /* 0x000fe2000f8e0216 */
[----:B------:R-:W-:Y:S01]  /*78b0*/  ULDC UR4, c[0x0][0x600] ;  /* 0x0001800000047ab9 */ /* 0x000fe20000000800 */
[----:B------:R-:W-:Y:S02]  /*78c0*/  IMAD R20, R4, UR5, R19 ;  /* 0x0000000504147c24 */ /* 0x000fe4000f8e0213 */
[----:B------:R-:W-:Y:S02]  /*78d0*/  IMAD R5, R22, UR4, R7 ;  /* 0x0000000416057c24 */ /* 0x000fe4000f8e0207 */
[----:B------:R-:W-:-:S03]  /*78e0*/  IMAD.MOV.U32 R4, RZ, RZ, 0x1 ;  /* 0x00000001ff047424 */ /* 0x000fc600078e00ff */
[----:B------:R-:W-:Y:S02]  /*78f0*/  SEL R19, R5, R20, !P0 ;  /* 0x0000001405137207 */ /* 0x000fe40004000000 */
[----:B------:R-:W-:-:S07]  /*7900*/  SEL R20, R20, R5, !P0 ;  /* 0x0000000514147207 */ /* 0x000fce0004000000 */
.L_x_174:
[----:B------:R-:W-:Y:S05]  /*7910*/  BSYNC B1 ;  /* 0x0000000000017941 */ /* 0x000fea0003800000 */
.L_x_173:
[----:B------:R-:W-:-:S13]  /*7920*/  LOP3.LUT P0, RZ, R4, 0xff, RZ, 0xc0, !PT ;  /* 0x000000ff04ff7812 */ /* 0x000fda000780c0ff */
[----:B------:R-:W-:Y:S05]  /*7930*/  @P0 BRA `(.L_x_177) ;  /* 0xfffffff400340947 */ /* 0x000fea000383ffff */
[----:B------:R-:W-:Y:S05]  /*7940*/  BSYNC B0 ;  /* 0x0000000000007941 */ /* 0x000fea0003800000 */
.L_x_166:
[----:B------:R-:W-:-:S03]  /*7950*/  UMOV UR4, 0xffffffff ;  /* 0xffffffff00047882 */ /* 0x000fc60000000000 */
[----:B------:R-:W-:Y:S05]  /*7960*/  BRA.DIV UR4, `(.L_x_178) ;  /* 0x0000000204cc7947 */ /* 0x000fea000b800000 */
[----:B------:R-:W-:-:S13]  /*7970*/  ELECT P6, URZ, PT ;  /* 0x00000000003f782f */ /* 0x000fda00038c0000 */
.L_x_190:
[----:B------:R-:W-:Y:S04]  /*7980*/  BSSY B0, `(.L_x_179) ;  /* 0x0000019000007945 */ /* 0x000fe80003800000 */
[----:B------:R-:W-:Y:S05]  /*7990*/  @!P6 BRA `(.L_x_180) ;  /* 0x00000000005ce947 */ /* 0x000fea0003800000 */
[----:B------:R-:W-:-:S04]  /*79a0*/  LOP3.LUT R18, R18, 0x2, RZ, 0xfc, !PT ;  /* 0x0000000212127812 */ /* 0x000fc800078efcff */
[----:B------:R-:W-:-:S13]  /*79b0*/  ISETP.NE.AND P0, PT, R18, 0x3, PT ;  /* 0x000000031200780c */ /* 0x000fda0003f05270 */
[----:B------:R-:W-:Y:S05]  /*79c0*/  @!P0 BRA `(.L_x_181) ;  /* 0x0000000000048947 */ /* 0x000fea0003800000 */
[----:B------:R-:W-:Y:S01]  /*79d0*/  BPT.TRAP 0x1 ;  /* 0x000000040000795c */ /* 0x000fe20000300000 */
.L_x_181:
[----:B------:R-:W0:Y:S01]  /*79e0*/  S2R R5, SR_CgaCtaId ;  /* 0x0000000000057919 */ /* 0x000e220000008800 */
[----:B------:R-:W-:Y:S02]  /*79f0*/  MOV R0, 0x400 ;  /* 0x0000040000007802 */ /* 0x000fe40000000f00 */
[----:B------:R-:W-:Y:S02]  /*7a00*/  SHF.L.U32 R2, R3, 0x1f, RZ ;  /* 0x0000001f03027819 */ /* 0x000fe400000006ff */
[----:B0-----:R-:W-:-:S05]  /*7a10*/  LEA R5, R5, R0, 0x18 ;  /* 0x0000000005057211 */ /* 0x001fca00078ec0ff */
[----:B------:R-:W-:-:S04]  /*7a20*/  VIADD R5, R5, 0x10 ;  /* 0x0000001005057836 */ /* 0x000fc80000000000 */
[C---:B------:R-:W-:Y:S02]  /*7a30*/  IMAD R7, R8.reuse, 0x8, R5 ;  /* 0x0000000808077824 */ /* 0x040fe400078e0205 */
[----:B------:R-:W-:Y:S02]  /*7a40*/  VIADD R8, R8, 0x1 ;  /* 0x0000000108087836 */ /* 0x000fe40000000000 */
[----:B------:R-:W0:Y:S03]  /*7a50*/  SYNCS.PHASECHK.TRANS64.TRYWAIT P0, [R7+URZ], R2 ;  /* 0x00000002070075a7 */ /* 0x000e26000800017f */
[----:B------:R-:W-:-:S04]  /*7a60*/  ISETP.NE.AND P1, PT, R8, 0x2, PT ;  /* 0x000000020800780c */ /* 0x000fc80003f25270 */
[----:B------:R-:W-:Y:S02]  /*7a70*/  SEL R0, RZ, 0x1, P1 ;  /* 0x00000001ff007807 */ /* 0x000fe40000800000 */
[----:B------:R-:W-:Y:S02]  /*7a80*/  SEL R8, R8, RZ, P1 ;  /* 0x000000ff08087207 */ /* 0x000fe40000800000 */
[----:B------:R-:W-:Y:S01]  /*7a90*/  LOP3.LUT R0, R3, R0, RZ, 0x3c, !PT ;  /* 0x0000000003007212 */ /* 0x000fe200078e3cff */
[----:B0-----:R-:W-:Y:S06]  /*7aa0*/  @!P0 BRA `(.L_x_182) ;  /* 0x00000000009c8947 */ /* 0x001fec0003800000 */
.L_x_191:
[----:B------:R-:W-:Y:S01]  /*7ab0*/  IMAD R5, R8, 0x8, R5 ;  /* 0x0000000808057824 */ /* 0x000fe200078e0205 */
[----:B------:R-:W-:-:S07]  /*7ac0*/  SHF.L.U32 R0, R0, 0x1f, RZ ;  /* 0x0000001f00007819 */ /* 0x000fce00000006ff */
.L_x_183:
[----:B-1----:R1:W2:Y:S02]  /*7ad0*/  SYNCS.PHASECHK.TRANS64.TRYWAIT P0, [R5+URZ], R0 ;  /* 0x00000000050075a7 */ /* 0x0022a4000800017f */
[----:B--2---:R-:W-:Y:S05]  /*7ae0*/  @!P0 NANOSLEEP.SYNCS 0x989680 ;  /* 0x009896800000895d */ /* 0x004fea0003900000 */
[----:B------:R-:W2:Y:S02]  /*7af0*/  @!P0 SYNCS.PHASECHK.TRANS64 P0, [R5+URZ], R0 ;  /* 0x00000000050085a7 */ /* 0x000ea4000800007f */
[----:B--2---:R-:W-:Y:S05]  /*7b00*/  @!P0 BRA `(.L_x_183) ;  /* 0xfffffffc00f08947 */ /* 0x004fea000383ffff */
.L_x_180:
[----:B------:R-:W-:Y:S05]  /*7b10*/  BSYNC B0 ;  /* 0x0000000000007941 */ /* 0x000fea0003800000 */
.L_x_179:
[----:B------:R-:W-:Y:S05]  /*7b20*/  EXIT ;  /* 0x000000000000794d */ /* 0x000fea0003800000 */
.L_x_21:
[----:B-1----:R1:W2:Y:S02]  /*7b30*/  SYNCS.PHASECHK.TRANS64.TRYWAIT P1, [R3+URZ], R0 ;  /* 0x00000000030075a7 */ /* 0x0022a4000802017f */
[----:B--2---:R-:W-:Y:S05]  /*7b40*/  @!P1 NANOSLEEP.SYNCS 0x989680 ;  /* 0x009896800000995d */ /* 0x004fea0003900000 */
[----:B------:R-:W2:Y:S02]  /*7b50*/  @!P1 SYNCS.PHASECHK.TRANS64 P1, [R3+URZ], R0 ;  /* 0x00000000030095a7 */ /* 0x000ea4000802007f */
[----:B--2---:R-:W-:Y:S05]  /*7b60*/  @!P1 BRA `(.L_x_21) ;  /* 0xfffffffc00f09947 */ /* 0x004fea000383ffff */
[----:B------:R-:W-:Y:S05]  /*7b70*/  BRA `(.L_x_20) ;  /* 0xffffff9800e07947 */ /* 0x000fea000383ffff */
.L_x_26:
[----:B-1----:R1:W2:Y:S02]  /*7b80*/  SYNCS.PHASECHK.TRANS64.TRYWAIT P1, [R5+URZ], R4 ;  /* 0x00000004050075a7 */ /* 0x0022a4000802017f */
[----:B--2---:R-:W-:Y:S05]  /*7b90*/  @!P1 NANOSLEEP.SYNCS 0x989680 ;  /* 0x009896800000995d */ /* 0x004fea0003900000 */
[----:B------:R-:W2:Y:S02]  /*7ba0*/  @!P1 SYNCS.PHASECHK.TRANS64 P1, [R5+URZ], R4 ;  /* 0x00000004050095a7 */ /* 0x000ea4000802007f */
[----:B--2---:R-:W-:Y:S05]  /*7bb0*/  @!P1 BRA `(.L_x_26) ;  /* 0xfffffffc00f09947 */ /* 0x004fea000383ffff */
[----:B------:R-:W-:Y:S05]  /*7bc0*/  BRA `(.L_x_25) ;  /* 0xffffff9c00bc7947 */ /* 0x000fea000383ffff */
.L_x_167:
[----:B------:R-:W-:Y:S01]  /*7bd0*/  BSSY B1, `(.L_x_184) ;  /* 0x0000006000017945 */ /* 0x000fe20003800000 */
[----:B------:R-:W-:-:S07]  /*7be0*/  IMAD.MOV.U32 R15, RZ, RZ, -0x1 ;  /* 0xffffffffff0f7424 */ /* 0x000fce00078e00ff */
[----:B------:R-:W-:Y:S05]  /*7bf0*/  WARPSYNC.COLLECTIVE R15, `(.L_x_185) ;  /* 0x000000000f0c7348 */ /* 0x000fea0003c00000 */
[----:B------:R-:W-:Y:S02]  /*7c00*/  ELECT P6, UR62, PT ;  /* 0x00000000003e782f */ /* 0x000fe400038c0000 */
[----:B------:R-:W-:Y:S01]  /*7c10*/  MOV R14, UR62 ;  /* 0x0000003e000e7c02 */ /* 0x000fe20008000f00 */
[----:B------:R-:W-:Y:S10]  /*7c20*/  ENDCOLLECTIVE ;  /* 0x000000000000791b */ /* 0x000ff40003800000 */
.L_x_185:
[----:B------:R-:W-:Y:S05]  /*7c30*/  BSYNC B1 ;  /* 0x0000000000017941 */ /* 0x000fea0003800000 */
.L_x_184:
[----:B------:R-:W-:Y:S05]  /*7c40*/  BRA `(.L_x_186) ;  /* 0xfffffff0007c7947 */ /* 0x000fea000383ffff */
.L_x_170:
[----:B0-----:R0:W1:Y:S02]  /*7c50*/  SYNCS.PHASECHK.TRANS64.TRYWAIT P0, [R20+URZ+0x10], R7 ;  /* 0x00001007140075a7 */ /* 0x001064000800017f */
[----:B-1----:R-:W-:Y:S05]  /*7c60*/  @!P0 NANOSLEEP.SYNCS 0x989680 ;  /* 0x009896800000895d */ /* 0x002fea0003900000 */
[----:B------:R-:W1:Y:S02]  /*7c70*/  @!P0 SYNCS.PHASECHK.TRANS64 P0, [R20+URZ+0x10], R7 ;  /* 0x00001007140085a7 */ /* 0x000e64000800007f */
[----:B-1----:R-:W-:Y:S05]  /*7c80*/  @!P0 BRA `(.L_x_170) ;  /* 0xfffffffc00f08947 */ /* 0x002fea000383ffff */
[----:B------:R-:W-:Y:S05]  /*7c90*/  BRA `(.L_x_187) ;  /* 0xfffffff000bc7947 */ /* 0x000fea000383ffff */
.L_x_178:
[----:B------:R-:W-:Y:S01]  /*7ca0*/  BSSY B0, `(.L_x_188) ;  /* 0x0000006000007945 */ /* 0x000fe20003800000 */
[----:B------:R-:W-:-:S07]  /*7cb0*/  IMAD.MOV.U32 R15, RZ, RZ, -0x1 ;  /* 0xffffffffff0f7424 */ /* 0x000fce00078e00ff */
[----:B------:R-:W-:Y:S05]  /*7cc0*/  WARPSYNC.COLLECTIVE R15, `(.L_x_189) ;  /* 0x000000000f0c7348 */ /* 0x000fea0003c00000 */
[----:B------:R-:W-:Y:S02]  /*7cd0*/  ELECT P6, UR62, PT ;  /* 0x00000000003e782f */ /* 0x000fe400038c0000 */
[----:B------:R-:W-:Y:S01]  /*7ce0*/  MOV R14, UR62 ;  /* 0x0000003e000e7c02 */ /* 0x000fe20008000f00 */
[----:B------:R-:W-:Y:S10]  /*7cf0*/  ENDCOLLECTIVE ;  /* 0x000000000000791b */ /* 0x000ff40003800000 */
.L_x_189:
[----:B------:R-:W-:Y:S05]  /*7d00*/  BSYNC B0 ;  /* 0x0000000000007941 */ /* 0x000fea0003800000 */
.L_x_188:
[----:B------:R-:W-:Y:S05]  /*7d10*/  BRA `(.L_x_190) ;  /* 0xfffffffc00187947 */ /* 0x000fea000383ffff */
.L_x_182:
[----:B0-----:R0:W1:Y:S02]  /*7d20*/  SYNCS.PHASECHK.TRANS64.TRYWAIT P0, [R7+URZ], R2 ;  /* 0x00000002070075a7 */ /* 0x001064000800017f */
[----:B-1----:R-:W-:Y:S05]  /*7d30*/  @!P0 NANOSLEEP.SYNCS 0x989680 ;  /* 0x009896800000895d */ /* 0x002fea0003900000 */
[----:B------:R-:W1:Y:S02]  /*7d40*/  @!P0 SYNCS.PHASECHK.TRANS64 P0, [R7+URZ], R2 ;  /* 0x00000002070085a7 */ /* 0x000e64000800007f */
[----:B-1----:R-:W-:Y:S05]  /*7d50*/  @!P0 BRA `(.L_x_182) ;  /* 0xfffffffc00f08947 */ /* 0x002fea000383ffff */
[----:B------:R-:W-:Y:S05]  /*7d60*/  BRA `(.L_x_191) ;  /* 0xfffffffc00507947 */ /* 0x000fea000383ffff */
.L_x_192:
[----:B------:R-:W-:-:S00]  /*7d70*/  BRA `(.L_x_192) ;  /* 0xfffffffc00fc7947 */ /* 0x000fc0000383ffff */
[----:B------:R-:W-:-:S00]  /*7d80*/  NOP ;  /* 0x0000000000007918 */ /* 0x000fc00000000000 */
[----:B------:R-:W-:-:S00]  /*7d90*/  NOP ;  /* 0x0000000000007918 */ /* 0x000fc00000000000 */
[----:B------:R-:W-:-:S00]  /*7da0*/  NOP ;  /* 0x0000000000007918 */ /* 0x000fc00000000000 */
[----:B------:R-:W-:-:S00]  /*7db0*/  NOP ;  /* 0x0000000000007918 */ /* 0x000fc00000000000 */
[----:B------:R-:W-:-:S00]  /*7dc0*/  NOP ;  /* 0x0000000000007918 */ /* 0x000fc00000000000 */
[----:B------:R-:W-:-:S00]  /*7dd0*/  NOP ;  /* 0x0000000000007918 */ /* 0x000fc00000000000 */
[----:B------:R-:W-:-:S00]  /*7de0*/  NOP ;  /* 0x0000000000007918 */ /* 0x000fc00000000000 */
[----:B------:R-:W-:-:S00]  /*7df0*/  NOP ;  /* 0x0000000000007918 */ /* 0x000fc00000000000 */
.L_x_193:


//--------------------- .nv.global.init           --------------------------
	.section	.nv.global.init,"aw",@progbits
.nv.global.init:
	.type		$str$22,@object
	.size		$str$22,($str$23 - $str$22)
$str$22:
        /*0000*/ 	.byte	0x6b, 0x5f, 0x74, 0x69, 0x6c, 0x65, 0x5f, 0x63, 0x6f, 0x75, 0x6e, 0x74, 0x20, 0x3e, 0x3d, 0x20
        /*0010*/ 	.byte	0x31, 0x00
	.type		$str$23,@object
	.size		$str$23,(__unnamed_1 - $str$23)
$str$23:
        /*0012*/ 	.byte	0x2f, 0x74, 0x6d, 0x70, 0x2f, 0x63, 0x75, 0x74, 0x6c, 0x61, 0x73, 0x73, 0x5f, 0x73, 0x77, 0x65
        /*0022*/ 	.byte	0x65, 0x70, 0x5f, 0x73, 0x72, 0x63, 0x2f, 0x69, 0x6e, 0x63, 0x6c, 0x75, 0x64, 0x65, 0x2f, 0x63
        /*0032*/ 	.byte	0x75, 0x74, 0x6c, 0x61, 0x73, 0x73, 0x2f, 0x67, 0x65, 0x6d, 0x6d, 0x2f, 0x63, 0x6f, 0x6c, 0x6c
        /*0042*/ 	.byte	0x65, 0x63, 0x74, 0x69, 0x76, 0x65, 0x2f, 0x73, 0x6d, 0x39, 0x30, 0x5f, 0x6d, 0x6d, 0x61, 0x5f
        /*0052*/ 	.byte	0x74, 0x6d, 0x61, 0x5f, 0x67, 0x6d, 0x6d, 0x61, 0x5f, 0x73, 0x73, 0x5f, 0x77, 0x61, 0x72, 0x70
        /*0062*/ 	.byte	0x73, 0x70, 0x65, 0x63, 0x69, 0x61, 0x6c, 0x69, 0x7a, 0x65, 0x64, 0x2e, 0x68, 0x70, 0x70, 0x00
	.type		__unnamed_1,@object
	.size		__unnamed_1,(.L_0 - __unnamed_1)
__unnamed_1:
        /*0072*/ 	.byte	0x76, 0x6f, 0x69, 0x64, 0x20, 0x63, 0x75, 0x74, 0x6c, 0x61, 0x73, 0x73, 0x3a, 0x3a, 0x67, 0x65
        /* <DEDUP_REMOVED lines=180> */
        /*0bc2*/ 	.byte	0x69, 0x74, 0x79, 0x5d, 0x00
.L_0:


//--------------------- .nv.shared._ZN7cutlass13device_kernelINS_4gemm6kernel13GemmUniversalIN4cute5tupleIJiiiiEEENS1_10collective13CollectiveMmaINS1_34MainloopSm90TmaGmmaWarpSpecializedILi2ENS5_IJNS4_1CILi1EEENSA_ILi4EEESB_EEENS1_35KernelTmaWarpSpecializedCooperativeEEENS5_IJNSA_ILi128EEESG_NSA_ILi64EEEEEENS_6half_tENS5_IJlSB_lEEESJ_SK_NS4_8TiledMMAINS4_8MMA_AtomIJNS4_4SM904GMMA26MMA_64x128x16_F32F16F16_SSILNSO_5MajorE0ELSQ_0ELNSO_7ScaleInE1ELSR_1EEEEEENS4_6LayoutINS5_IJNSA_ILi2EEESB_SB_EEENS5_IJSB_NSA_ILi0EEESX_EEEEENS5_IJNS4_10UnderscoreES10_S10_EEEEENS4_23SM90_TMA_LOAD_MULTICASTENS4_14ComposedLayoutINS4_7SwizzleILi3ELi4ELi3EEENS4_18smem_ptr_flag_bitsILi16EEENSU_INS5_IJNSA_ILi8EEESH_EEENS5_IJSH_SB_EEEEEEEvNS4_8identityENS4_13SM90_TMA_LOADES1D_vS1E_EENS_8epilogue10collective6detail29Sm90TmaWarpSpecializedAdapterINS1I_15DefaultEpilogueISJ_SK_SK_NS1H_6thread17LinearCombinationISJ_Li1EffLNS1M_9ScaleType4KindE0ELNS_15FloatRoundStyleE2ESJ_EENS1_15EpilogueDefaultEEEEEvvEEEEvNT_6ParamsE --------------------------
	.section	.nv.shared._ZN7cutlass13device_kernelINS_4gemm6kernel13GemmUniversalIN4cute5tupleIJiiiiEEENS1_10collective13CollectiveMmaINS1_34MainloopSm90TmaGmmaWarpSpecializedILi2ENS5_IJNS4_1CILi1EEENSA_ILi4EEESB_EEENS1_35KernelTmaWarpSpecializedCooperativeEEENS5_IJNSA_ILi128EEESG_NSA_ILi64EEEEEENS_6half_tENS5_IJlSB_lEEESJ_SK_NS4_8TiledMMAINS4_8MMA_AtomIJNS4_4SM904GMMA26MMA_64x128x16_F32F16F16_SSILNSO_5MajorE0ELSQ_0ELNSO_7ScaleInE1ELSR_1EEEEEENS4_6LayoutINS5_IJNSA_ILi2EEESB_SB_EEENS5_IJSB_NSA_ILi0EEESX_EEEEENS5_IJNS4_10UnderscoreES10_S10_EEEEENS4_23SM90_TMA_LOAD_MULTICASTENS4_14ComposedLayoutINS4_7SwizzleILi3ELi4ELi3EEENS4_18smem_ptr_flag_bitsILi16EEENSU_INS5_IJNSA_ILi8EEESH_EEENS5_IJSH_SB_EEEEEEEvNS4_8identityENS4_13SM90_TMA_LOADES1D_vS1E_EENS_8epilogue10collective6detail29Sm90TmaWarpSpecializedAdapterINS1I_15DefaultEpilogueISJ_SK_SK_NS1H_6thread17LinearCombinationISJ_Li1EffLNS1M_9ScaleType4KindE0ELNS_15FloatRoundStyleE2ESJ_EENS1_15EpilogueDefaultEEEEEvvEEEEvNT_6ParamsE,"aw",@nobits
	.sectionflags	@""
	.align	16
	.zero		1024


//--------------------- .nv.shared.reserved.0     --------------------------
	.section	.nv.shared.reserved.0,"aw",@nobits
	.weak		__nv_reservedSMEM_offset_0_alias
	.size		__nv_reservedSMEM_offset_0_alias, 0, 0
	.other		__nv_reservedSMEM_offset_0_alias,@"STO_CUDA_RESERVED_SHARED STV_DEFAULT"
__nv_reservedSMEM_offset_0_alias:
	.zero		0


//--------------------- .nv.global                --------------------------
	.section	.nv.global,"aw",@nobits
.nv.global:
	.type		_ZN40_INTERNAL_4c6bd82e_4_k_cu_4e08b7c1_231734cute1_E,@object
	.size		_ZN40_INTERNAL_4c6bd82e_4_k_cu_4e08b7c1_231734cute1_E,(_ZN40_INTERNAL_4c6bd82e_4_k_cu_4e08b7c1_231734cuda3std3__45__cpo6cbeginE - _ZN40_INTERNAL_4c6bd82e_4_k_cu_4e08b7c1_231734cute1_E)
_ZN40_INTERNAL_4c6bd82e_4_k_cu_4e08b7c1_231734cute1_E:
	.zero		1
	.type		_ZN40_INTERNAL_4c6bd82e_4_k_cu_4e08b7c1_231734cuda3std3__45__cpo6cbeginE,@object
	.size		_ZN40_INTERNAL_4c6bd82e_4_k_cu_4e08b7c1_231734cuda3std3__45__cpo6cbeginE,(_ZN40_INTERNAL_4c6bd82e_4_k_cu_4e08b7c1_231734cuda3std3__48in_placeE - _ZN40_INTERNAL_4c6bd82e_4_k_cu_4e08b7c1_231734cuda3std3__45__cpo6cbeginE)
_ZN40_INTERNAL_4c6bd82e_4_k_cu_4e08b7c1_231734cuda3std3__45__cpo6cbeginE:
	.zero		1
	.type		_ZN40_INTERNAL_4c6bd82e_4_k_cu_4e08b7c1_231734cuda3std3__48in_placeE,@object
	.size		_ZN40_INTERNAL_4c6bd82e_4_k_cu_4e08b7c1_231734cuda3std3__48in_placeE,(_ZN40_INTERNAL_4c6bd82e_4_k_cu_4e08b7c1_231734cuda3std6ranges3__45__cpo9iter_moveE - _ZN40_INTERNAL_4c6bd82e_4_k_cu_4e08b7c1_231734cuda3std3__48in_placeE)
_ZN40_INTERNAL_4c6bd82e_4_k_cu_4e08b7c1_231734cuda3std3__48in_placeE:
	.zero		1
	.type		_ZN40_INTERNAL_4c6bd82e_4_k_cu_4e08b7c1_231734cuda3std6ranges3__45__cpo9iter_moveE,@object
	.size		_ZN40_INTERNAL_4c6bd82e_4_k_cu_4e08b7c1_231734cuda3std6ranges3__45__cpo9iter_moveE,(_ZN40_INTERNAL_4c6bd82e_4_k_cu_4e08b7c1_231734cuda3std3__45__cpo5beginE - _ZN40_INTERNAL_4c6bd82e_4_k_cu_4e08b7c1_231734cuda3std6ranges3__45__cpo9iter_moveE)
_ZN40_INTERNAL_4c6bd82e_4_k_cu_4e08b7c1_231734cuda3std6ranges3__45__cpo9iter_moveE:
	.zero		1
	.type		_ZN40_INTERNAL_4c6bd82e_4_k_cu_4e08b7c1_231734cuda3std3__45__cpo5beginE,@object
	.size		_ZN40_INTERNAL_4c6bd82e_4_k_cu_4e08b7c1_231734cuda3std3__45__cpo5beginE,(_ZN40_INTERNAL_4c6bd82e_4_k_cu_4e08b7c1_231734cuda3std3__442_GLOBAL__N__4c6bd82e_4_k_cu_4e08b7c1_231736ignoreE - _ZN40_INTERNAL_4c6bd82e_4_k_cu_4e08b7c1_231734cuda3std3__45__cpo5beginE)
_ZN40_INTERNAL_4c6bd82e_4_k_cu_4e08b7c1_231734cuda3std3__45__cpo5beginE:
	.zero		1
	.type		_ZN40_INTERNAL_4c6bd82e_4_k_cu_4e08b7c1_231734cuda3std3__442_GLOBAL__N__4c6bd82e_4_k_cu_4e08b7c1_231736ignoreE,@object
	.size		_ZN40_INTERNAL_4c6bd82e_4_k_cu_4e08b7c1_231734cuda3std3__442_GLOBAL__N__4c6bd82e_4_k_cu_4e08b7c1_231736ignoreE,(_ZN40_INTERNAL_4c6bd82e_4_k_cu_4e08b7c1_231734cute7productE - _ZN40_INTERNAL_4c6bd82e_4_k_cu_4e08b7c1_231734cuda3std3__442_GLOBAL__N__4c6bd82e_4_k_cu_4e08b7c1_231736ignoreE)
_ZN40_INTERNAL_4c6bd82e_4_k_cu_4e08b7c1_231734cuda3std3__442_GLOBAL__N__4c6bd82e_4_k_cu_4e08b7c1_231736ignoreE:
	.zero		1
	.type		_ZN40_INTERNAL_4c6bd82e_4_k_cu_4e08b7c1_231734cute7productE,@object
	.size		_ZN40_INTERNAL_4c6bd82e_4_k_cu_4e08b7c1_231734cute7productE,(_ZN40_INTERNAL_4c6bd82e_4_k_cu_4e08b7c1_231734cuda3std3__45__cpo3endE - _ZN40_INTERNAL_4c6bd82e_4_k_cu_4e08b7c1_231734cute7productE)
_ZN40_INTERNAL_4c6bd82e_4_k_cu_4e08b7c1_231734cute7productE:
	.zero		1
	.type		_ZN40_INTERNAL_4c6bd82e_4_k_cu_4e08b7c1_231734cuda3std3__45__cpo3endE,@object
	.size		_ZN40_INTERNAL_4c6bd82e_4_k_cu_4e08b7c1_231734cuda3std3__45__cpo3endE,(_ZN40_INTERNAL_4c6bd82e_4_k_cu_4e08b7c1_231734cuda3std3__419piecewise_constructE - _ZN40_INTERNAL_4c6bd82e_4_k_cu_4e08b7c1_231734cuda3std3__45__cpo3endE)
_ZN40_INTERNAL_4c6bd82e_4_k_cu_4e08b7c1_231734cuda3std3__45__cpo3endE:
	.zero		1
	.type		_ZN40_INTERNAL_4c6bd82e_4_k_cu_4e08b7c1_231734cuda3std3__419piecewise_constructE,@object
	.size		_ZN40_INTERNAL_4c6bd82e_4_k_cu_4e08b7c1_231734cuda3std3__419piecewise_constructE,(_ZN40_INTERNAL_4c6bd82e_4_k_cu_4e08b7c1_231734cuda3std3__45__cpo4cendE - _ZN40_INTERNAL_4c6bd82e_4_k_cu_4e08b7c1_231734cuda3std3__419piecewise_constructE)
_ZN40_INTERNAL_4c6bd82e_4_k_cu_4e08b7c1_231734cuda3std3__419piecewise_constructE:
	.zero		1
	.type		_ZN40_INTERNAL_4c6bd82e_4_k_cu_4e08b7c1_231734cuda3std3__45__cpo4cendE,@object
	.size		_ZN40_INTERNAL_4c6bd82e_4_k_cu_4e08b7c1_231734cuda3std3__45__cpo4cendE,(_ZN40_INTERNAL_4c6bd82e_4_k_cu_4e08b7c1_231734cuda3std6ranges3__45__cpo4swapE - _ZN40_INTERNAL_4c6bd82e_4_k_cu_4e08b7c1_231734cuda3std3__45__cpo4cendE)
_ZN40_INTERNAL_4c6bd82e_4_k_cu_4e08b7c1_231734cuda3std3__45__cpo4cendE:
	.zero		1
	.type		_ZN40_INTERNAL_4c6bd82e_4_k_cu_4e08b7c1_231734cuda3std6ranges3__45__cpo4swapE,@object
	.size		_ZN40_INTERNAL_4c6bd82e_4_k_cu_4e08b7c1_231734cuda3std6ranges3__45__cpo4swapE,(.L_8 - _ZN40_INTERNAL_4c6bd82e_4_k_cu_4e08b7c1_231734cuda3std6ranges3__45__cpo4swapE)
_ZN40_INTERNAL_4c6bd82e_4_k_cu_4e08b7c1_231734cuda3std6ranges3__45__cpo4swapE:
	.zero		1
.L_8:


//--------------------- .nv.constant0._ZN7cutlass13device_kernelINS_4gemm6kernel13GemmUniversalIN4cute5tupleIJiiiiEEENS1_10collective13CollectiveMmaINS1_34MainloopSm90TmaGmmaWarpSpecializedILi2ENS5_IJNS4_1CILi1EEENSA_ILi4EEESB_EEENS1_35KernelTmaWarpSpecializedCooperativeEEENS5_IJNSA_ILi128EEESG_NSA_ILi64EEEEEENS_6half_tENS5_IJlSB_lEEESJ_SK_NS4_8TiledMMAINS4_8MMA_AtomIJNS4_4SM904GMMA26MMA_64x128x16_F32F16F16_SSILNSO_5MajorE0ELSQ_0ELNSO_7ScaleInE1ELSR_1EEEEEENS4_6LayoutINS5_IJNSA_ILi2EEESB_SB_EEENS5_IJSB_NSA_ILi0EEESX_EEEEENS5_IJNS4_10UnderscoreES10_S10_EEEEENS4_23SM90_TMA_LOAD_MULTICASTENS4_14ComposedLayoutINS4_7SwizzleILi3ELi4ELi3EEENS4_18smem_ptr_flag_bitsILi16EEENSU_INS5_IJNSA_ILi8EEESH_EEENS5_IJSH_SB_EEEEEEEvNS4_8identityENS4_13SM90_TMA_LOADES1D_vS1E_EENS_8epilogue10collective6detail29Sm90TmaWarpSpecializedAdapterINS1I_15DefaultEpilogueISJ_SK_SK_NS1H_6thread17LinearCombinationISJ_Li1EffLNS1M_9ScaleType4KindE0ELNS_15FloatRoundStyleE2ESJ_EENS1_15EpilogueDefaultEEEEEvvEEEEvNT_6ParamsE --------------------------
	.section	.nv.constant0._ZN7cutlass13device_kernelINS_4gemm6kernel13GemmUniversalIN4cute5tupleIJiiiiEEENS1_10collective13CollectiveMmaINS1_34MainloopSm90TmaGmmaWarpSpecializedILi2ENS5_IJNS4_1CILi1EEENSA_ILi4EEESB_EEENS1_35KernelTmaWarpSpecializedCooperativeEEENS5_IJNSA_ILi128EEESG_NSA_ILi64EEEEEENS_6half_tENS5_IJlSB_lEEESJ_SK_NS4_8TiledMMAINS4_8MMA_AtomIJNS4_4SM904GMMA26MMA_64x128x16_F32F16F16_SSILNSO_5MajorE0ELSQ_0ELNSO_7ScaleInE1ELSR_1EEEEEENS4_6LayoutINS5_IJNSA_ILi2EEESB_SB_EEENS5_IJSB_NSA_ILi0EEESX_EEEEENS5_IJNS4_10UnderscoreES10_S10_EEEEENS4_23SM90_TMA_LOAD_MULTICASTENS4_14ComposedLayoutINS4_7SwizzleILi3ELi4ELi3EEENS4_18smem_ptr_flag_bitsILi16EEENSU_INS5_IJNSA_ILi8EEESH_EEENS5_IJSH_SB_EEEEEEEvNS4_8identityENS4_13SM90_TMA_LOADES1D_vS1E_EENS_8epilogue10collective6detail29Sm90TmaWarpSpecializedAdapterINS1I_15DefaultEpilogueISJ_SK_SK_NS1H_6thread17LinearCombinationISJ_Li1EffLNS1M_9ScaleType4KindE0ELNS_15FloatRoundStyleE2ESJ_EENS1_15EpilogueDefaultEEEEEvvEEEEvNT_6ParamsE,"a",@progbits
	.sectionflags	@""
	.align	4
.nv.constant0._ZN7cutlass13device_kernelINS_4gemm6kernel13GemmUniversalIN4cute5tupleIJiiiiEEENS1_10collective13CollectiveMmaINS1_34MainloopSm90TmaGmmaWarpSpecializedILi2ENS5_IJNS4_1CILi1EEENSA_ILi4EEESB_EEENS1_35KernelTmaWarpSpecializedCooperativeEEENS5_IJNSA_ILi128EEESG_NSA_ILi64EEEEEENS_6half_tENS5_IJlSB_lEEESJ_SK_NS4_8TiledMMAINS4_8MMA_AtomIJNS4_4SM904GMMA26MMA_64x128x16_F32F16F16_SSILNSO_5MajorE0ELSQ_0ELNSO_7ScaleInE1ELSR_1EEEEEENS4_6LayoutINS5_IJNSA_ILi2EEESB_SB_EEENS5_IJSB_NSA_ILi0EEESX_EEEEENS5_IJNS4_10UnderscoreES10_S10_EEEEENS4_23SM90_TMA_LOAD_MULTICASTENS4_14ComposedLayoutINS4_7SwizzleILi3ELi4ELi3EEENS4_18smem_ptr_flag_bitsILi16EEENSU_INS5_IJNSA_ILi8EEESH_EEENS5_IJSH_SB_EEEEEEEvNS4_8identityENS4_13SM90_TMA_LOADES1D_vS1E_EENS_8epilogue10collective6detail29Sm90TmaWarpSpecializedAdapterINS1I_15DefaultEpilogueISJ_SK_SK_NS1H_6thread17LinearCombinationISJ_Li1EffLNS1M_9ScaleType4KindE0ELNS_15FloatRoundStyleE2ESJ_EENS1_15EpilogueDefaultEEEEEvvEEEEvNT_6ParamsE:
	.zero		1664


//--------------------- SYMBOLS --------------------------

	.type		.nv.reservedSmem.offset0,@object
	.size		.nv.reservedSmem.offset0,0x4
	.type		__assertfail,@function
